	.target	sm_120a

	.elftype	@"ET_EXEC"


//--------------------- .note.nv.tkinfo           --------------------------
	.section	.note.nv.tkinfo,"",@"SHT_NOTE"
	.sectionflags	@"SHF_NOTE_NV_TKINFO"
	.tkinfo
        /*0018*/ 	.word	0x00000080
        /*0030*/ 	.string	""
        /*0030*/ 	.string	"ptxas"
        /*0030*/ 	.string	"Cuda compilation tools, release 12.8, V12.8.93"
        /*0030*/ 	.string	"Build cuda_12.8.r12.8/compiler.35583870_0"
        /*0030*/ 	.string	"-v  -lineinfo  -arch sm_120a "



//--------------------- .note.nv.cuver            --------------------------
	.section	.note.nv.cuver,"",@"SHT_NOTE"
	.sectionflags	@"SHF_NOTE_NV_CUVER"
        /*0018*/ 	.short	0x0001
        /*001a*/ 	.short	0x0078
        /*001c*/ 	.short	0x0001
        /*001e*/ 	.short	0x0000
        /*0020*/ 	.short	0x0001
        /*0022*/ 	.short	0x0000


//--------------------- .nv.info                  --------------------------
	.section	.nv.info,"",@"SHT_CUDA_INFO"
	.align	4


	//----- nvinfo : EIATTR_REGCOUNT
	.align		4
        /*0000*/ 	.byte	0x04, 0x2f
        /*0002*/ 	.short	(.L_1 - .L_0)
	.align		4
.L_0:
        /*0004*/ 	.word	index@(matmul_kernel_make_tensor_desciptor)
        /*0008*/ 	.word	0x000000d6


	//----- nvinfo : EIATTR_FRAME_SIZE
	.align		4
.L_1:
        /*000c*/ 	.byte	0x04, 0x11
        /*000e*/ 	.short	(.L_3 - .L_2)
	.align		4
.L_2:
        /*0010*/ 	.word	index@(matmul_kernel_make_tensor_desciptor)
        /*0014*/ 	.word	0x00000008


	//----- nvinfo : EIATTR_MIN_STACK_SIZE
	.align		4
.L_3:
        /*0018*/ 	.byte	0x04, 0x12
        /*001a*/ 	.short	(.L_5 - .L_4)
	.align		4
.L_4:
        /*001c*/ 	.word	index@(matmul_kernel_make_tensor_desciptor)
        /*0020*/ 	.word	0x00000008
.L_5:


//--------------------- .nv.info.matmul_kernel_make_tensor_desciptor --------------------------
	.section	.nv.info.matmul_kernel_make_tensor_desciptor,"",@"SHT_CUDA_INFO"
	.sectionflags	@""
	.align	4


	//----- nvinfo : EIATTR_CUDA_API_VERSION
	.align		4
        /*0000*/ 	.byte	0x04, 0x37
        /*0002*/ 	.short	(.L_7 - .L_6)
.L_6:
        /*0004*/ 	.word	0x00000080


	//----- nvinfo : EIATTR_KPARAM_INFO
	.align		4
.L_7:
        /*0008*/ 	.byte	0x04, 0x17
        /*000a*/ 	.short	(.L_9 - .L_8)
.L_8:
        /*000c*/ 	.word	0x00000000
        /*0010*/ 	.short	0x0006
        /*0012*/ 	.short	0x0028
        /*0014*/ 	.byte	0x00, 0xf4, 0x21, 0x00


	//----- nvinfo : EIATTR_KPARAM_INFO
	.align		4
.L_9:
        /*0018*/ 	.byte	0x04, 0x17
        /*001a*/ 	.short	(.L_11 - .L_10)
.L_10:
        /*001c*/ 	.word	0x00000000
        /*0020*/ 	.short	0x0005
        /*0022*/ 	.short	0x0020
        /*0024*/ 	.byte	0x00, 0xf0, 0x11, 0x00


	//----- nvinfo : EIATTR_KPARAM_INFO
	.align		4
.L_11:
        /*0028*/ 	.byte	0x04, 0x17
        /*002a*/ 	.short	(.L_13 - .L_12)
.L_12:
        /*002c*/ 	.word	0x00000000
        /*0030*/ 	.short	0x0004
        /*0032*/ 	.short	0x001c
        /*0034*/ 	.byte	0x00, 0xf0, 0x11, 0x00


	//----- nvinfo : EIATTR_KPARAM_INFO
	.align		4
.L_13:
        /*0038*/ 	.byte	0x04, 0x17
        /*003a*/ 	.short	(.L_15 - .L_14)
.L_14:
        /*003c*/ 	.word	0x00000000
        /*0040*/ 	.short	0x0003
        /*0042*/ 	.short	0x0018
        /*0044*/ 	.byte	0x00, 0xf0, 0x11, 0x00


	//----- nvinfo : EIATTR_KPARAM_INFO
	.align		4
.L_15:
        /*0048*/ 	.byte	0x04, 0x17
        /*004a*/ 	.short	(.L_17 - .L_16)
.L_16:
        /*004c*/ 	.word	0x00000000
        /*0050*/ 	.short	0x0002
        /*0052*/ 	.short	0x0010
        /*0054*/ 	.byte	0x00, 0xf4, 0x21, 0x00


	//----- nvinfo : EIATTR_KPARAM_INFO
	.align		4
.L_17:
        /*0058*/ 	.byte	0x04, 0x17
        /*005a*/ 	.short	(.L_19 - .L_18)
.L_18:
        /*005c*/ 	.word	0x00000000
        /*0060*/ 	.short	0x0001
        /*0062*/ 	.short	0x0008
        /*0064*/ 	.byte	0x00, 0xf4, 0x21, 0x00


	//----- nvinfo : EIATTR_KPARAM_INFO
	.align		4
.L_19:
        /*0068*/ 	.byte	0x04, 0x17
        /*006a*/ 	.short	(.L_21 - .L_20)
.L_20:
        /*006c*/ 	.word	0x00000000
        /*0070*/ 	.short	0x0000
        /*0072*/ 	.short	0x0000
        /*0074*/ 	.byte	0x00, 0xf4, 0x21, 0x00


	//----- nvinfo : EIATTR_SPARSE_MMA_MASK
	.align		4
.L_21:
        /*0078*/ 	.byte	0x03, 0x50
        /*007a*/ 	.short	0x0000


	//----- nvinfo : EIATTR_MAXREG_COUNT
	.align		4
        /*007c*/ 	.byte	0x03, 0x1b
        /*007e*/ 	.short	0x00ff


	//----- nvinfo : EIATTR_NUM_BARRIERS
	.align		4
        /*0080*/ 	.byte	0x02, 0x4c
        /*0082*/ 	.byte	0x01
	.zero		1


	//----- nvinfo : EIATTR_EXTERNS
	.align		4
        /*0084*/ 	.byte	0x04, 0x0f
        /*0086*/ 	.short	(.L_23 - .L_22)


	//   ....[0]....
	.align		4
.L_22:
        /*0088*/ 	.word	index@(__cuda_syscall_cp_async_bulk_tensor_2d_tile_unicast)


	//----- nvinfo : EIATTR_INT_WARP_WIDE_INSTR_OFFSETS
	.align		4
.L_23:
        /*008c*/ 	.byte	0x04, 0x31
        /*008e*/ 	.short	(.L_25 - .L_24)


	//   ....[0]....
.L_24:
        /*0090*/ 	.word	0x000011a0


	//   ....[1]....
        /*0094*/ 	.word	0x000011c0


	//   ....[2]....
        /*0098*/ 	.word	0x00001230


	//   ....[3]....
        /*009c*/ 	.word	0x00004640


	//----- nvinfo : EIATTR_COOP_GROUP_MASK_REGIDS
	.align		4
.L_25:
        /*00a0*/ 	.byte	0x04, 0x29
        /*00a2*/ 	.short	(.L_27 - .L_26)


	//   ....[0]....
.L_26:
        /*00a4*/ 	.word	0xffffffff


	//   ....[1]....
        /*00a8*/ 	.word	0xffffffff


	//   ....[2]....
        /*00ac*/ 	.word	0xffffffff


	//   ....[3]....
        /*00b0*/ 	.word	0xffffffff


	//   ....[4]....
        /*00b4*/ 	.word	0xffffffff


	//   ....[5]....
        /*00b8*/ 	.word	0xffffffff


	//----- nvinfo : EIATTR_COOP_GROUP_INSTR_OFFSETS
	.align		4
.L_27:
        /*00bc*/ 	.byte	0x04, 0x28
        /*00be*/ 	.short	(.L_29 - .L_28)


	//   ....[0]....
.L_28:
        /*00c0*/ 	.word	0x00000150


	//   ....[1]....
        /*00c4*/ 	.word	0x000005c0


	//   ....[2]....
        /*00c8*/ 	.word	0x000006d0


	//   ....[3]....
        /*00cc*/ 	.word	0x00000b10


	//   ....[4]....
        /*00d0*/ 	.word	0x00000c10


	//   ....[5]....
        /*00d4*/ 	.word	0x000010d0


	//----- nvinfo : EIATTR_VRC_CTA_INIT_COUNT
	.align		4
.L_29:
        /*00d8*/ 	.byte	0x02, 0x4a
	.zero		1
	.zero		1


	//----- nvinfo : EIATTR_SYSCALL_OFFSETS
	.align		4
        /*00dc*/ 	.byte	0x04, 0x46
        /*00de*/ 	.short	(.L_31 - .L_30)


	//   ....[0]....
.L_30:
        /*00e0*/ 	.word	0x00001460


	//   ....[1]....
        /*00e4*/ 	.word	0x000016a0


	//   ....[2]....
        /*00e8*/ 	.word	0x00001940


	//   ....[3]....
        /*00ec*/ 	.word	0x00001b80


	//   ....[4]....
        /*00f0*/ 	.word	0x00003fd0


	//   ....[5]....
        /*00f4*/ 	.word	0x00004210


	//----- nvinfo : EIATTR_MBARRIER_INSTR_OFFSETS
	.align		4
.L_31:
        /*00f8*/ 	.byte	0x04, 0x39
        /*00fa*/ 	.short	(.L_33 - .L_32)


	//   ....[0]....
.L_32:
        /*00fc*/ 	.word	0x00001260
        /*0100*/ 	.word	0x000000ff
        /*0104*/ 	.word	0x00006000
        /*0108*/ 	.short	0x0100
        /*010a*/ 	.byte	0x30
	.zero		1


	//   ....[1]....
        /*010c*/ 	.word	0x00001280
        /*0110*/ 	.word	0x000000ff
        /*0114*/ 	.word	0x00006008
        /*0118*/ 	.short	0x0100
        /*011a*/ 	.byte	0x30
	.zero		1


	//   ....[2]....
        /*011c*/ 	.word	0x00002710
        /*0120*/ 	.word	0x00000007
        /*0124*/ 	.word	0x00000000
        /*0128*/ 	.short	0x010a
        /*012a*/ 	.byte	0xff
	.zero		1


	//   ....[3]....
        /*012c*/ 	.word	0x000045f0
        /*0130*/ 	.word	0x000000ff
        /*0134*/ 	.word	0x00006000
        /*0138*/ 	.short	0x0108
        /*013a*/ 	.byte	0x30
	.zero		1


	//   ....[4]....
        /*013c*/ 	.word	0x000046b0
        /*0140*/ 	.word	0x000000ff
        /*0144*/ 	.word	0x00006008
        /*0148*/ 	.short	0x0108
        /*014a*/ 	.byte	0x30
	.zero		1


	//   ....[5]....
        /*014c*/ 	.word	0x00004800
        /*0150*/ 	.word	0x00000007
        /*0154*/ 	.word	0x00000000
        /*0158*/ 	.short	0x010a
        /*015a*/ 	.byte	0xff
	.zero		1


	//----- nvinfo : EIATTR_NUM_MBARRIERS
	.align		4
.L_33:
        /*015c*/ 	.byte	0x03, 0x38
        /*015e*/ 	.short	0x0002


	//----- nvinfo : EIATTR_EXIT_INSTR_OFFSETS
	.align		4
        /*0160*/ 	.byte	0x04, 0x1c
        /*0162*/ 	.short	(.L_35 - .L_34)


	//   ....[0]....
.L_34:
        /*0164*/ 	.word	0x000047f0


	//----- nvinfo : EIATTR_REQNTID
	.align		4
.L_35:
        /*0168*/ 	.byte	0x04, 0x10
        /*016a*/ 	.short	(.L_37 - .L_36)
.L_36:
        /*016c*/ 	.word	0x00000080
        /*0170*/ 	.word	0x00000001
        /*0174*/ 	.word	0x00000001


	//----- nvinfo : EIATTR_CRS_STACK_SIZE
	.align		4
.L_37:
        /*0178*/ 	.byte	0x04, 0x1e
        /*017a*/ 	.short	(.L_39 - .L_38)
.L_38:
        /*017c*/ 	.word	0x00000000


	//----- nvinfo : EIATTR_CBANK_PARAM_SIZE
	.align		4
.L_39:
        /*0180*/ 	.byte	0x03, 0x19
        /*0182*/ 	.short	0x0030


	//----- nvinfo : EIATTR_PARAM_CBANK
	.align		4
        /*0184*/ 	.byte	0x04, 0x0a
        /*0186*/ 	.short	(.L_41 - .L_40)
	.align		4
.L_40:
        /*0188*/ 	.word	index@(.nv.constant0.matmul_kernel_make_tensor_desciptor)
        /*018c*/ 	.short	0x0380
        /*018e*/ 	.short	0x0030


	//----- nvinfo : EIATTR_SW_WAR
	.align		4
.L_41:
        /*0190*/ 	.byte	0x04, 0x36
        /*0192*/ 	.short	(.L_43 - .L_42)
.L_42:
        /*0194*/ 	.word	0x00000000
.L_43:


//--------------------- .nv.compat                --------------------------
	.section	.nv.compat,"",@"SHT_CUDA_COMPAT_INFO"
	.align	4
        /*0000*/ 	.byte	0x02, 0x02, 0x02, 0x00, 0x02, 0x05, 0x05, 0x00, 0x02, 0x03, 0x03, 0x00, 0x02, 0x06, 0x01, 0x00


//--------------------- .nv.callgraph             --------------------------
	.section	.nv.callgraph,"",@"SHT_CUDA_CALLGRAPH"
	.align	4
	.sectionentsize	8
	.align		4
        /*0000*/ 	.word	0x00000000
	.align		4
        /*0004*/ 	.word	0xffffffff
	.align		4
        /*0008*/ 	.word	index@(matmul_kernel_make_tensor_desciptor)
	.align		4
        /*000c*/ 	.word	index@(__cuda_syscall_cp_async_bulk_tensor_2d_tile_unicast)
	.align		4
        /*0010*/ 	.word	0x00000000
	.align		4
        /*0014*/ 	.word	0xfffffffe
	.align		4
        /*0018*/ 	.word	0x00000000
	.align		4
        /*001c*/ 	.word	0xfffffffd
	.align		4
        /*0020*/ 	.word	0x00000000
	.align		4
        /*0024*/ 	.word	0xfffffffc


//--------------------- .nv.constant4             --------------------------
	.section	.nv.constant4,"a",@progbits
	.align	8
	.align		8
.nv.constant4:
        /*0000*/ 	.dword	__cuda_syscall_cp_async_bulk_tensor_2d_tile_unicast


//--------------------- .text.matmul_kernel_make_tensor_desciptor --------------------------
	.section	.text.matmul_kernel_make_tensor_desciptor,"ax",@progbits
	.align	128
        .global         matmul_kernel_make_tensor_desciptor
        .type           matmul_kernel_make_tensor_desciptor,@function
        .size           matmul_kernel_make_tensor_desciptor,(.L_x_68 - matmul_kernel_make_tensor_desciptor)
        .other          matmul_kernel_make_tensor_desciptor,@"STO_CUDA_ENTRY STV_DEFAULT"
matmul_kernel_make_tensor_desciptor:
.text.matmul_kernel_make_tensor_desciptor:
[----:B------:R-:W1:Y:S01]  /*0000*/  LDC R1, c[0x0][0x37c] ;  /* 0x0000df00ff017b82 */ /* 0x000e620000000800 */
[----:B------:R-:W2:Y:S07]  /*0010*/  S2R R2, SR_TID.X ;  /* 0x0000000000027919 */ /* 0x000eae0000002100 */
[----:B------:R-:W3:Y:S01]  /*0020*/  S2UR UR43, SR_CgaCtaId ;  /* 0x00000000002b79c3 */ /* 0x000ee20000008800 */
[----:B------:R-:W-:Y:S01]  /*0030*/  UMOV UR48, 0x400 ;  /* 0x0000040000307882 */ /* 0x000fe20000000000 */
[----:B------:R-:W4:Y:S01]  /*0040*/  LDCU UR5, c[0x0][0x370] ;  /* 0x00006e00ff0577ac */ /* 0x000f220008000800 */
[----:B------:R-:W-:Y:S01]  /*0050*/  BSSY.RECONVERGENT B0, `(.L_x_0) ;  /* 0x000002f000007945 */ /* 0x000fe20003800200 */
[----:B-1----:R-:W-:Y:S01]  /*0060*/  IADD3 R1, PT, PT, R1, -0x8, RZ ;  /* 0xfffffff801017810 */ /* 0x002fe20007ffe0ff */
[----:B------:R-:W1:Y:S03]  /*0070*/  LDCU UR6, c[0x0][0x374] ;  /* 0x00006e80ff0677ac */ /* 0x000e660008000800 */
[----:B------:R-:W5:Y:S01]  /*0080*/  LDC R17, c[0x0][0x39c] ;  /* 0x0000e700ff117b82 */ /* 0x000f620000000800 */
[----:B------:R-:W1:Y:S07]  /*0090*/  LDCU.64 UR36, c[0x0][0x3a8] ;  /* 0x00007500ff2477ac */ /* 0x000e6e0008000a00 */
[----:B------:R-:W1:Y:S01]  /*00a0*/  LDC R9, c[0x0][0x398] ;  /* 0x0000e600ff097b82 */ /* 0x000e620000000800 */
[----:B---3--:R-:W-:-:S07]  /*00b0*/  ULEA UR48, UR43, UR48, 0x18 ;  /* 0x000000302b307291 */ /* 0x008fce000f8ec0ff */
[----:B------:R-:W-:Y:S01]  /*00c0*/  S2UR UR54, SR_CTAID.Y ;  /* 0x00000000003679c3 */ /* 0x000fe20000002600 */
[C---:B--2---:R-:W-:Y:S01]  /*00d0*/  ISETP.GE.U32.AND P0, PT, R2.reuse, 0x20, PT ;  /* 0x000000200200780c */ /* 0x044fe20003f06070 */
[C---:B------:R-:W-:Y:S01]  /*00e0*/  ISETP.NE.AND P1, PT, R2.reuse, RZ, PT ;  /* 0x000000ff0200720c */ /* 0x040fe20003f25270 */
[----:B------:R-:W-:-:S05]  /*00f0*/  LEA R0, R2, UR48, 0x2 ;  /* 0x0000003002007c11 */ /* 0x000fca000f8e10ff */
[----:B------:R-:W1:Y:S01]  /*0100*/  S2UR UR4, SR_CTAID.Z ;  /* 0x00000000000479c3 */ /* 0x000e620000002700 */
[----:B-----5:R-:W-:Y:S02]  /*0110*/  SHF.R.S32.HI R6, RZ, 0x1f, R17 ;  /* 0x0000001fff067819 */ /* 0x020fe40000011411 */
[----:B------:R-:W-:-:S05]  /*0120*/  P2R R3, PR, RZ, 0x2 ;  /* 0x00000002ff037803 */ /* 0x000fca0000000000 */
[----:B------:R-:W4:Y:S01]  /*0130*/  S2UR UR47, SR_CTAID.X ;  /* 0x00000000002f79c3 */ /* 0x000f220000002500 */
[----:B------:R-:W-:Y:S01]  /*0140*/  @!P0 STS [R0], RZ ;  /* 0x000000ff00008388 */ /* 0x000fe20000000800 */
[----:B------:R-:W-:-:S03]  /*0150*/  NOP ;  /* 0x0000000000007918 */ /* 0x000fc60000000000 */
[----:B------:R-:W2:Y:S01]  /*0160*/  @!P1 LDS R3, [UR48+0x34] ;  /* 0x00003430ff039984 */ /* 0x000ea20008000800 */
[----:B------:R-:W-:Y:S01]  /*0170*/  @!P1 MOV R4, 0x3f000000 ;  /* 0x3f00000000049802 */ /* 0x000fe20000000f00 */
[----:B------:R-:W-:Y:S01]  /*0180*/  @!P1 MOV R7, 0x7f ;  /* 0x0000007f00079802 */ /* 0x000fe20000000f00 */
[----:B------:R-:W-:Y:S01]  /*0190*/  @!P1 SHF.R.U32.HI R10, RZ, 0x4, R6 ;  /* 0x00000004ff0a9819 */ /* 0x000fe20000011606 */
[----:B------:R-:W3:Y:S01]  /*01a0*/  @!P1 LDS R8, [UR48+0x38] ;  /* 0x00003830ff089984 */ /* 0x000ee20008000800 */
[----:B-1----:R-:W-:-:S03]  /*01b0*/  UIMAD UR4, UR4, UR6, UR54 ;  /* 0x00000006040472a4 */ /* 0x002fc6000f8e0236 */
[----:B------:R-:W1:Y:S01]  /*01c0*/  @!P1 LDS R5, [UR48+0x1c] ;  /* 0x00001c30ff059984 */ /* 0x000e620008000800 */
[----:B----4-:R-:W-:-:S04]  /*01d0*/  UIMAD UR4, UR4, UR5, UR47 ;  /* 0x00000005040472a4 */ /* 0x010fc8000f8e022f */
[----:B------:R-:W-:-:S04]  /*01e0*/  UIMAD UR4, UR4, 0x180, URZ ;  /* 0x00000180040478a4 */ /* 0x000fc8000f8e02ff */
[----:B------:R-:W-:-:S04]  /*01f0*/  USHF.R.S32.HI UR5, URZ, 0x1f, UR4 ;  /* 0x0000001fff057899 */ /* 0x000fc80008011404 */
[----:B------:R-:W-:Y:S01]  /*0200*/  UIADD3.64 UR40, UPT, UPT, UR4, UR36, URZ ;  /* 0x0000002404287297 */ /* 0x000fe2000fffe0ff */
[----:B--2---:R-:W-:Y:S02]  /*0210*/  @!P1 LOP3.LUT R3, R3, 0xff000000, R4, 0xb8, !PT ;  /* 0xff00000003039812 */ /* 0x004fe400078eb804 */
[----:B---3--:R-:W-:-:S03]  /*0220*/  @!P1 LOP3.LUT R4, R8, 0xff, R7, 0xb8, !PT ;  /* 0x000000ff08049812 */ /* 0x008fc600078eb807 */
[----:B------:R2:W-:Y:S01]  /*0230*/  @!P1 STS [UR48+0x34], R3 ;  /* 0x00003403ff009988 */ /* 0x0005e20008000830 */
[----:B------:R-:W-:Y:S02]  /*0240*/  @!P1 SHF.R.U64 R8, R17, 0x4, R6 ;  /* 0x0000000411089819 */ /* 0x000fe40000001206 */
[----:B-1----:R-:W-:Y:S01]  /*0250*/  @!P1 LOP3.LUT R5, R5, 0xf, R10, 0xb8, !PT ;  /* 0x0000000f05059812 */ /* 0x002fe200078eb80a */
[----:B------:R2:W-:Y:S01]  /*0260*/  @!P1 STS [UR48+0x38], R4 ;  /* 0x00003804ff009988 */ /* 0x0005e20008000830 */
[----:B------:R-:W-:Y:S02]  /*0270*/  IADD3 R6, PT, PT, R17, -0x1, RZ ;  /* 0xffffffff11067810 */ /* 0x000fe40007ffe0ff */
[----:B------:R-:W-:Y:S01]  /*0280*/  IADD3 R7, PT, PT, R9, -0x1, RZ ;  /* 0xffffffff09077810 */ /* 0x000fe20007ffe0ff */
[----:B------:R2:W-:Y:S04]  /*0290*/  @!P1 STS [UR48+0xc], R8 ;  /* 0x00000c08ff009988 */ /* 0x0005e80008000830 */
[----:B------:R2:W-:Y:S04]  /*02a0*/  @!P1 STS [UR48+0x1c], R5 ;  /* 0x00001c05ff009988 */ /* 0x0005e80008000830 */
[----:B------:R2:W-:Y:S04]  /*02b0*/  @!P1 STS [UR48+0x20], R6 ;  /* 0x00002006ff009988 */ /* 0x0005e80008000830 */
[----:B------:R2:W-:Y:S01]  /*02c0*/  @!P1 STS [UR48+0x24], R7 ;  /* 0x00002407ff009988 */ /* 0x0005e20008000830 */
[----:B------:R-:W-:Y:S05]  /*02d0*/  @P1 BRA `(.L_x_1) ;  /* 0x0000000000181947 */ /* 0x000fea0003800000 */
[----:B--2---:R-:W1:Y:S01]  /*02e0*/  LDS R3, [UR48+0x8] ;  /* 0x00000830ff037984 */ /* 0x004e620008000800 */
[----:B------:R-:W2:Y:S01]  /*02f0*/  LDC.64 R8, c[0x0][0x380] ;  /* 0x0000e000ff087b82 */ /* 0x000ea20000000a00 */
[----:B------:R-:W-:Y:S02]  /*0300*/  MOV R4, 0x70 ;  /* 0x0000007000047802 */ /* 0x000fe40000000f00 */
[----:B--2---:R3:W-:Y:S03]  /*0310*/  STS.64 [UR48], R8 ;  /* 0x00000008ff007988 */ /* 0x0047e60008000a30 */
[----:B-1----:R-:W-:-:S05]  /*0320*/  LOP3.LUT R3, R3, 0x10, R4, 0xd8, !PT ;  /* 0x0000001003037812 */ /* 0x002fca00078ed804 */
[----:B------:R3:W-:Y:S02]  /*0330*/  STS [UR48+0x8], R3 ;  /* 0x00000803ff007988 */ /* 0x0007e40008000830 */
.L_x_1:
[----:B------:R-:W-:Y:S05]  /*0340*/  BSYNC.RECONVERGENT B0 ;  /* 0x0000000000007941 */ /* 0x000fea0003800200 */
.L_x_0:
[----:B------:R-:W-:Y:S04]  /*0350*/  BSSY.RECONVERGENT B0, `(.L_x_2) ;  /* 0x0000008000007945 */ /* 0x000fe80003800200 */
[----:B------:R-:W-:Y:S05]  /*0360*/  @P1 BRA `(.L_x_3) ;  /* 0x0000000000181947 */ /* 0x000fea0003800000 */
[----:B--23--:R-:W1:Y:S02]  /*0370*/  LDS R3, [UR48+0x34] ;  /* 0x00003430ff037984 */ /* 0x00ce640008000800 */
[----:B-1----:R-:W-:-:S05]  /*0380*/  LOP3.LUT R3, R3, 0x7, RZ, 0xb8, !PT ;  /* 0x0000000703037812 */ /* 0x002fca00078eb8ff */
[----:B------:R-:W-:Y:S04]  /*0390*/  STS [UR48+0x34], R3 ;  /* 0x00003403ff007988 */ /* 0x000fe80008000830 */
[----:B------:R-:W1:Y:S02]  /*03a0*/  LDS R4, [UR48+0x34] ;  /* 0x00003430ff047984 */ /* 0x000e640008000800 */
[----:B-1----:R-:W-:-:S05]  /*03b0*/  LOP3.LUT R4, R4, 0x38, RZ, 0xb8, !PT ;  /* 0x0000003804047812 */ /* 0x002fca00078eb8ff */
[----:B------:R1:W-:Y:S02]  /*03c0*/  STS [UR48+0x34], R4 ;  /* 0x00003404ff007988 */ /* 0x0003e40008000830 */
.L_x_3:
[----:B------:R-:W-:Y:S05]  /*03d0*/  BSYNC.RECONVERGENT B0 ;  /* 0x0000000000007941 */ /* 0x000fea0003800200 */
.L_x_2:
[----:B------:R-:W-:Y:S01]  /*03e0*/  BSSY.RECONVERGENT B0, `(.L_x_4) ;  /* 0x0000018000007945 */ /* 0x000fe20003800200 */
[----:B------:R-:W-:-:S03]  /*03f0*/  UMOV UR42, 0x1 ;  /* 0x00000001002a7882 */ /* 0x000fc60000000000 */
[----:B------:R-:W-:Y:S01]  /*0400*/  BSSY.RELIABLE B10, `(.L_x_5) ;  /* 0x00000120000a7945 */ /* 0x000fe20003800100 */
[----:B------:R-:W-:Y:S01]  /*0410*/  MOV R206, 0x80 ;  /* 0x0000008000ce7802 */ /* 0x000fe20000000f00 */
[----:B------:R-:W-:Y:S02]  /*0420*/  MOV R92, RZ ;  /* 0x000000ff005c7202 */ /* 0x000fe40000000f00 */
[----:B------:R-:W-:Y:S05]  /*0430*/  @P1 BRA `(.L_x_6) ;  /* 0x00000000001c1947 */ /* 0x000fea0003800000 */
[----:B--23--:R-:W2:Y:S02]  /*0440*/  LDS R3, [UR48+0x8] ;  /* 0x00000830ff037984 */ /* 0x00cea40008000800 */
[----:B--2---:R-:W-:-:S05]  /*0450*/  LOP3.LUT R3, R3, 0x780, RZ, 0xb8, !PT ;  /* 0x0000078003037812 */ /* 0x004fca00078eb8ff */
[----:B------:R2:W-:Y:S01]  /*0460*/  STS [UR48+0x8], R3 ;  /* 0x00000803ff007988 */ /* 0x0005e20008000830 */
[----:B------:R-:W-:Y:S05]  /*0470*/  @P1 BRA `(.L_x_7) ;  /* 0x0000000000281947 */ /* 0x000fea0003800000 */
[----:B--2---:R-:W2:Y:S02]  /*0480*/  LDS R3, [UR48+0x8] ;  /* 0x00000830ff037984 */ /* 0x004ea40008000800 */
[----:B--2---:R-:W-:-:S05]  /*0490*/  LOP3.LUT R3, R3, 0x1800, RZ, 0xb8, !PT ;  /* 0x0000180003037812 */ /* 0x004fca00078eb8ff */
[----:B------:R4:W-:Y:S02]  /*04a0*/  STS [UR48+0x8], R3 ;  /* 0x00000803ff007988 */ /* 0x0009e40008000830 */
.L_x_6:
[----:B------:R-:W-:Y:S05]  /*04b0*/  @P1 BREAK.RELIABLE B10 ;  /* 0x00000000000a1942 */ /* 0x000fea0003800100 */
[----:B------:R-:W-:Y:S05]  /*04c0*/  @P1 BRA `(.L_x_8) ;  /* 0x0000000000241947 */ /* 0x000fea0003800000 */
[----:B-12---:R-:W1:Y:S01]  /*04d0*/  LDS R4, [UR48+0x8] ;  /* 0x00000830ff047984 */ /* 0x006e620008000800 */
[----:B---34-:R-:W-:-:S05]  /*04e0*/  MOV R3, 0x6000 ;  /* 0x0000600000037802 */ /* 0x018fca0000000f00 */
[----:B-1----:R-:W-:-:S04]  /*04f0*/  LOP3.LUT R3, R4, 0x4000, R3, 0xd8, !PT ;  /* 0x0000400004037812 */ /* 0x002fc800078ed803 */
[----:B------:R-:W-:-:S05]  /*0500*/  LOP3.LUT R3, R3, 0x400000, RZ, 0xb8, !PT ;  /* 0x0040000003037812 */ /* 0x000fca00078eb8ff */
[----:B------:R3:W-:Y:S02]  /*0510*/  STS [UR48+0x8], R3 ;  /* 0x00000803ff007988 */ /* 0x0007e40008000830 */
.L_x_7:
[----:B------:R-:W-:Y:S05]  /*0520*/  BSYNC.RELIABLE B10 ;  /* 0x00000000000a7941 */ /* 0x000fea0003800100 */
.L_x_5:
[----:B--23--:R-:W2:Y:S02]  /*0530*/  @!P1 LDS R3, [UR48+0x8] ;  /* 0x00000830ff039984 */ /* 0x00cea40008000800 */
[----:B--2---:R-:W-:-:S05]  /*0540*/  @!P1 LOP3.LUT R3, R3, 0x8000, RZ, 0xb8, !PT ;  /* 0x0000800003039812 */ /* 0x004fca00078eb8ff */
[----:B------:R2:W-:Y:S02]  /*0550*/  @!P1 STS [UR48+0x8], R3 ;  /* 0x00000803ff009988 */ /* 0x0005e40008000830 */
.L_x_8:
[----:B------:R-:W-:Y:S05]  /*0560*/  BSYNC.RECONVERGENT B0 ;  /* 0x0000000000007941 */ /* 0x000fea0003800200 */
.L_x_4:
[----:B------:R-:W-:Y:S05]  /*0570*/  WARPSYNC.ALL ;  /* 0x0000000000007948 */ /* 0x000fea0003800000 */
[----:B------:R-:W-:Y:S01]  /*0580*/  NOP ;  /* 0x0000000000007918 */ /* 0x000fe20000000000 */
[----:B--23--:R-:W2:Y:S01]  /*0590*/  LDC R8, c[0x0][0x3a0] ;  /* 0x0000e800ff087b82 */ /* 0x00cea20000000800 */
[----:B------:R-:W-:Y:S05]  /*05a0*/  @P0 BRA `(.L_x_9) ;  /* 0x0000000000280947 */ /* 0x000fea0003800000 */
[----:B----4-:R-:W3:Y:S01]  /*05b0*/  S2R R3, SR_LANEID ;  /* 0x0000000000037919 */ /* 0x010ee20000000000 */
[----:B------:R-:W-:Y:S01]  /*05c0*/  NOP ;  /* 0x0000000000007918 */ /* 0x000fe20000000000 */
[----:B------:R-:W-:Y:S01]  /*05d0*/  MOV R5, RZ ;  /* 0x000000ff00057202 */ /* 0x000fe20000000f00 */
[----:B-1-3--:R-:W-:-:S05]  /*05e0*/  IMAD.SHL.U32 R4, R3, 0x4, RZ ;  /* 0x0000000403047824 */ /* 0x00afca00078e00ff */
[----:B------:R-:W1:Y:S04]  /*05f0*/  LDS R3, [R4+UR48] ;  /* 0x0000003004037984 */ /* 0x000e680008000800 */
[----:B-1----:R3:W5:Y:S01]  /*0600*/  ATOMG.E.EXCH.STRONG.GPU PT, RZ, [R4.64+UR40], R3 ;  /* 0x8000000304ff79a8 */ /* 0x002762000c1ee128 */
[----:B------:R-:W-:-:S04]  /*0610*/  DEPBAR {5,4,3,2,1,0} ;  /* 0x0000003f0000791a */ /* 0x000fc80000000000 */
[----:B------:R-:W1:Y:S02]  /*0620*/  CCTL.E.C.LDCU.IV.DEEP [UR40] ;  /* 0x0000000028007540 */ /* 0x000e640009c08000 */
[----:B-1----:R3:W-:Y:S01]  /*0630*/  UTMACCTL.IV [UR40] ;  /* 0x00000000280079b9 */ /* 0x0027e20008000000 */
[----:B------:R-:W-:Y:S01]  /*0640*/  NOP ;  /* 0x0000000000007918 */ /* 0x000fe20000000000 */
.L_x_9:
[----:B-----5:R-:W-:Y:S01]  /*0650*/  BAR.SYNC.DEFER_BLOCKING 0x0 ;  /* 0x0000000000007b1d */ /* 0x020fe20000010000 */
[----:B------:R-:W-:Y:S01]  /*0660*/  UIADD3 UR38, UPT, UPT, UR4, 0x80, URZ ;  /* 0x0000008004267890 */ /* 0x000fe2000fffe0ff */
[----:B--2---:R-:W-:-:S03]  /*0670*/  IADD3 R9, PT, PT, R8, -0x1, RZ ;  /* 0xffffffff08097810 */ /* 0x004fc60007ffe0ff */
[----:B------:R-:W-:Y:S01]  /*0680*/  USHF.R.S32.HI UR39, URZ, 0x1f, UR38 ;  /* 0x0000001fff277899 */ /* 0x000fe20008011426 */
[----:B------:R-:W-:Y:S03]  /*0690*/  BSSY.RECONVERGENT B0, `(.L_x_10) ;  /* 0x000000c000007945 */ /* 0x000fe60003800200 */
[----:B------:R-:W-:Y:S01]  /*06a0*/  UIADD3.64 UR38, UPT, UPT, UR38, UR36, URZ ;  /* 0x0000002426267297 */ /* 0x000fe2000fffe0ff */
[----:B------:R-:W-:Y:S06]  /*06b0*/  BAR.SYNC.DEFER_BLOCKING 0x0 ;  /* 0x0000000000007b1d */ /* 0x000fec0000010000 */
[----:B------:R2:W-:Y:S01]  /*06c0*/  @!P0 STS [R0], RZ ;  /* 0x000000ff00008388 */ /* 0x0005e20000000800 */
[----:B------:R-:W-:Y:S01]  /*06d0*/  NOP ;  /* 0x0000000000007918 */ /* 0x000fe20000000000 */
[----:B------:R-:W-:Y:S05]  /*06e0*/  @P1 BRA `(.L_x_11) ;  /* 0x0000000000181947 */ /* 0x000fea0003800000 */
[----:B---34-:R-:W3:Y:S01]  /*06f0*/  LDS R3, [UR48+0x8] ;  /* 0x00000830ff037984 */ /* 0x018ee20008000800 */
[----:B------:R-:W4:Y:S01]  /*0700*/  LDC.64 R10, c[0x0][0x388] ;  /* 0x0000e200ff0a7b82 */ /* 0x000f220000000a00 */
[----:B-1----:R-:W-:Y:S02]  /*0710*/  MOV R4, 0x70 ;  /* 0x0000007000047802 */ /* 0x002fe40000000f00 */
[----:B----4-:R1:W-:Y:S03]  /*0720*/  STS.64 [UR48], R10 ;  /* 0x0000000aff007988 */ /* 0x0103e60008000a30 */
[----:B---3--:R-:W-:-:S05]  /*0730*/  LOP3.LUT R3, R3, 0x10, R4, 0xd8, !PT ;  /* 0x0000001003037812 */ /* 0x008fca00078ed804 */
[----:B------:R1:W-:Y:S02]  /*0740*/  STS [UR48+0x8], R3 ;  /* 0x00000803ff007988 */ /* 0x0003e40008000830 */
.L_x_11:
[----:B---3--:R-:W-:Y:S05]  /*0750*/  BSYNC.RECONVERGENT B0 ;  /* 0x0000000000007941 */ /* 0x008fea0003800200 */
.L_x_10:
[----:B------:R-:W-:Y:S04]  /*0760*/  BSSY.RECONVERGENT B0, `(.L_x_12) ;  /* 0x000000a000007945 */ /* 0x000fe80003800200 */
[----:B------:R-:W-:Y:S05]  /*0770*/  @P1 BRA `(.L_x_13) ;  /* 0x0000000000201947 */ /* 0x000fea0003800000 */
[----:B-1--4-:R-:W1:Y:S01]  /*0780*/  LDS R3, [UR48+0x34] ;  /* 0x00003430ff037984 */ /* 0x012e620008000800 */
[----:B------:R-:W-:Y:S01]  /*0790*/  MOV R10, 0x3f000000 ;  /* 0x3f000000000a7802 */ /* 0x000fe20000000f00 */
[----:B------:R-:W-:Y:S02]  /*07a0*/  @!P1 MOV R4, 0x3f ;  /* 0x0000003f00049802 */ /* 0x000fe40000000f00 */
[----:B------:R-:W3:Y:S02]  /*07b0*/  @!P1 LDS R5, [UR48+0x38] ;  /* 0x00003830ff059984 */ /* 0x000ee40008000800 */
[----:B-1----:R-:W-:Y:S02]  /*07c0*/  LOP3.LUT R3, R3, 0xff000000, R10, 0xb8, !PT ;  /* 0xff00000003037812 */ /* 0x002fe400078eb80a */
[----:B---3--:R-:W-:-:S03]  /*07d0*/  @!P1 LOP3.LUT R4, R5, 0xff, R4, 0xb8, !PT ;  /* 0x000000ff05049812 */ /* 0x008fc600078eb804 */
[----:B------:R3:W-:Y:S04]  /*07e0*/  STS [UR48+0x34], R3 ;  /* 0x00003403ff007988 */ /* 0x0007e80008000830 */
[----:B------:R3:W-:Y:S02]  /*07f0*/  @!P1 STS [UR48+0x38], R4 ;  /* 0x00003804ff009988 */ /* 0x0007e40008000830 */
.L_x_13:
[----:B------:R-:W-:Y:S05]  /*0800*/  BSYNC.RECONVERGENT B0 ;  /* 0x0000000000007941 */ /* 0x000fea0003800200 */
.L_x_12:
[----:B------:R-:W-:Y:S04]  /*0810*/  BSSY.RECONVERGENT B0, `(.L_x_14) ;  /* 0x0000004000007945 */ /* 0x000fe80003800200 */
[----:B------:R-:W-:Y:S05]  /*0820*/  @P1 BRA `(.L_x_15) ;  /* 0x0000000000081947 */ /* 0x000fea0003800000 */
[----:B------:R1:W-:Y:S04]  /*0830*/  STS [UR48+0x24], R6 ;  /* 0x00002406ff007988 */ /* 0x0003e80008000830 */
[----:B------:R1:W-:Y:S02]  /*0840*/  STS [UR48+0x20], R9 ;  /* 0x00002009ff007988 */ /* 0x0003e40008000830 */
.L_x_15:
[----:B------:R-:W-:Y:S05]  /*0850*/  BSYNC.RECONVERGENT B0 ;  /* 0x0000000000007941 */ /* 0x000fea0003800200 */
.L_x_14:
[----:B------:R-:W-:Y:S04]  /*0860*/  BSSY.RECONVERGENT B0, `(.L_x_16) ;  /* 0x000000c000007945 */ /* 0x000fe80003800200 */
[----:B------:R-:W-:Y:S05]  /*0870*/  @P1 BRA `(.L_x_17) ;  /* 0x0000000000281947 */ /* 0x000fea0003800000 */
[----:B-1-3--:R-:W1:Y:S01]  /*0880*/  LDS R4, [UR48+0x34] ;  /* 0x00003430ff047984 */ /* 0x00ae620008000800 */
[----:B------:R-:W-:-:S03]  /*0890*/  SHF.R.S32.HI R5, RZ, 0x1f, R8 ;  /* 0x0000001fff057819 */ /* 0x000fc60000011408 */
[----:B----4-:R-:W3:Y:S01]  /*08a0*/  LDS R3, [UR48+0x1c] ;  /* 0x00001c30ff037984 */ /* 0x010ee20008000800 */
[--C-:B------:R-:W-:Y:S02]  /*08b0*/  SHF.R.U32.HI R6, RZ, 0x4, R5.reuse ;  /* 0x00000004ff067819 */ /* 0x100fe40000011605 */
[----:B------:R-:W-:-:S05]  /*08c0*/  SHF.R.U64 R5, R8, 0x4, R5 ;  /* 0x0000000408057819 */ /* 0x000fca0000001205 */
[----:B------:R4:W-:Y:S01]  /*08d0*/  STS [UR48+0xc], R5 ;  /* 0x00000c05ff007988 */ /* 0x0009e20008000830 */
[----:B-1----:R-:W-:Y:S02]  /*08e0*/  LOP3.LUT R4, R4, 0x7, RZ, 0xb8, !PT ;  /* 0x0000000704047812 */ /* 0x002fe400078eb8ff */
[----:B---3--:R-:W-:-:S03]  /*08f0*/  LOP3.LUT R3, R3, 0xf, R6, 0xb8, !PT ;  /* 0x0000000f03037812 */ /* 0x008fc600078eb806 */
[----:B------:R4:W-:Y:S04]  /*0900*/  STS [UR48+0x34], R4 ;  /* 0x00003404ff007988 */ /* 0x0009e80008000830 */
[----:B------:R4:W-:Y:S02]  /*0910*/  STS [UR48+0x1c], R3 ;  /* 0x00001c03ff007988 */ /* 0x0009e40008000830 */
.L_x_17:
[----:B------:R-:W-:Y:S05]  /*0920*/  BSYNC.RECONVERGENT B0 ;  /* 0x0000000000007941 */ /* 0x000fea0003800200 */
.L_x_16:
[----:B------:R-:W-:Y:S04]  /*0930*/  BSSY.RECONVERGENT B0, `(.L_x_18) ;  /* 0x0000019000007945 */ /* 0x000fe80003800200 */
[----:B------:R-:W-:Y:S04]  /*0940*/  BSSY.RELIABLE B9, `(.L_x_19) ;  /* 0x0000014000097945 */ /* 0x000fe80003800100 */
[----:B------:R-:W-:Y:S05]  /*0950*/  @P1 BRA `(.L_x_20) ;  /* 0x00000000001c1947 */ /* 0x000fea0003800000 */
[----:B-1-34-:R-:W1:Y:S02]  /*0960*/  LDS R3, [UR48+0x34] ;  /* 0x00003430ff037984 */ /* 0x01ae640008000800 */
[----:B-1----:R-:W-:-:S05]  /*0970*/  LOP3.LUT R3, R3, 0x38, RZ, 0xb8, !PT ;  /* 0x0000003803037812 */ /* 0x002fca00078eb8ff */
[----:B------:R1:W-:Y:S01]  /*0980*/  STS [UR48+0x34], R3 ;  /* 0x00003403ff007988 */ /* 0x0003e20008000830 */
[----:B------:R-:W-:Y:S05]  /*0990*/  @P1 BRA `(.L_x_21) ;  /* 0x00000000001c1947 */ /* 0x000fea0003800000 */
[----:B-1----:R-:W1:Y:S02]  /*09a0*/  LDS R3, [UR48+0x8] ;  /* 0x00000830ff037984 */ /* 0x002e640008000800 */
[----:B-1----:R-:W-:-:S05]  /*09b0*/  LOP3.LUT R3, R3, 0x780, RZ, 0xb8, !PT ;  /* 0x0000078003037812 */ /* 0x002fca00078eb8ff */
[----:B------:R1:W-:Y:S02]  /*09c0*/  STS [UR48+0x8], R3 ;  /* 0x00000803ff007988 */ /* 0x0003e40008000830 */
.L_x_20:
[----:B------:R-:W-:Y:S05]  /*09d0*/  @P1 BRA `(.L_x_22) ;  /* 0x0000000000281947 */ /* 0x000fea0003800000 */
[----:B-1-34-:R-:W1:Y:S02]  /*09e0*/  LDS R3, [UR48+0x8] ;  /* 0x00000830ff037984 */ /* 0x01ae640008000800 */
[----:B-1----:R-:W-:-:S05]  /*09f0*/  LOP3.LUT R3, R3, 0x1800, RZ, 0xb8, !PT ;  /* 0x0000180003037812 */ /* 0x002fca00078eb8ff */
[----:B------:R3:W-:Y:S02]  /*0a00*/  STS [UR48+0x8], R3 ;  /* 0x00000803ff007988 */ /* 0x0007e40008000830 */
.L_x_21:
[----:B------:R-:W-:Y:S05]  /*0a10*/  @P1 BREAK.RELIABLE B9 ;  /* 0x0000000000091942 */ /* 0x000fea0003800100 */
[----:B------:R-:W-:Y:S05]  /*0a20*/  @P1 BRA `(.L_x_23) ;  /* 0x0000000000241947 */ /* 0x000fea0003800000 */
[----:B-1-3--:R-:W1:Y:S01]  /*0a30*/  LDS R3, [UR48+0x8] ;  /* 0x00000830ff037984 */ /* 0x00ae620008000800 */
[----:B------:R-:W-:-:S05]  /*0a40*/  MOV R4, 0x6000 ;  /* 0x0000600000047802 */ /* 0x000fca0000000f00 */
[----:B-1----:R-:W-:-:S04]  /*0a50*/  LOP3.LUT R3, R3, 0x4000, R4, 0xd8, !PT ;  /* 0x0000400003037812 */ /* 0x002fc800078ed804 */
[----:B------:R-:W-:-:S05]  /*0a60*/  LOP3.LUT R3, R3, 0x400000, RZ, 0xb8, !PT ;  /* 0x0040000003037812 */ /* 0x000fca00078eb8ff */
[----:B------:R1:W-:Y:S02]  /*0a70*/  STS [UR48+0x8], R3 ;  /* 0x00000803ff007988 */ /* 0x0003e40008000830 */
.L_x_22:
[----:B------:R-:W-:Y:S05]  /*0a80*/  BSYNC.RELIABLE B9 ;  /* 0x0000000000097941 */ /* 0x000fea0003800100 */
.L_x_19:
[----:B-1-34-:R-:W1:Y:S02]  /*0a90*/  @!P1 LDS R3, [UR48+0x8] ;  /* 0x00000830ff039984 */ /* 0x01ae640008000800 */
[----:B-1----:R-:W-:-:S05]  /*0aa0*/  @!P1 LOP3.LUT R3, R3, 0x8000, RZ, 0xb8, !PT ;  /* 0x0000800003039812 */ /* 0x002fca00078eb8ff */
[----:B------:R4:W-:Y:S02]  /*0ab0*/  @!P1 STS [UR48+0x8], R3 ;  /* 0x00000803ff009988 */ /* 0x0009e40008000830 */
.L_x_23:
[----:B------:R-:W-:Y:S05]  /*0ac0*/  BSYNC.RECONVERGENT B0 ;  /* 0x0000000000007941 */ /* 0x000fea0003800200 */
.L_x_18:
[----:B------:R-:W-:Y:S05]  /*0ad0*/  WARPSYNC.ALL ;  /* 0x0000000000007948 */ /* 0x000fea0003800000 */
[----:B------:R-:W-:Y:S01]  /*0ae0*/  NOP ;  /* 0x0000000000007918 */ /* 0x000fe20000000000 */
[----:B------:R-:W-:Y:S05]  /*0af0*/  @P0 BRA `(.L_x_24) ;  /* 0x0000000000280947 */ /* 0x000fea0003800000 */
[----:B-1-34-:R-:W1:Y:S01]  /*0b00*/  S2R R3, SR_LANEID ;  /* 0x0000000000037919 */ /* 0x01ae620000000000 */
[----:B------:R-:W-:Y:S01]  /*0b10*/  NOP ;  /* 0x0000000000007918 */ /* 0x000fe20000000000 */
[----:B------:R-:W-:Y:S01]  /*0b20*/  MOV R5, RZ ;  /* 0x000000ff00057202 */ /* 0x000fe20000000f00 */
[----:B-1----:R-:W-:-:S05]  /*0b30*/  IMAD.SHL.U32 R4, R3, 0x4, RZ ;  /* 0x0000000403047824 */ /* 0x002fca00078e00ff */
[----:B------:R-:W1:Y:S04]  /*0b40*/  LDS R3, [R4+UR48] ;  /* 0x0000003004037984 */ /* 0x000e680008000800 */
[----:B-1----:R1:W5:Y:S01]  /*0b50*/  ATOMG.E.EXCH.STRONG.GPU PT, RZ, [R4.64+UR38], R3 ;  /* 0x8000000304ff79a8 */ /* 0x002362000c1ee126 */
[----:B------:R-:W-:-:S04]  /*0b60*/  DEPBAR {5,4,3,2,1,0} ;  /* 0x0000003f0000791a */ /* 0x000fc80000000000 */
[----:B------:R-:W3:Y:S02]  /*0b70*/  CCTL.E.C.LDCU.IV.DEEP [UR38] ;  /* 0x0000000026007540 */ /* 0x000ee40009c08000 */
[----:B---3--:R1:W-:Y:S01]  /*0b80*/  UTMACCTL.IV [UR38] ;  /* 0x00000000260079b9 */ /* 0x0083e20008000000 */
[----:B------:R-:W-:Y:S01]  /*0b90*/  NOP ;  /* 0x0000000000007918 */ /* 0x000fe20000000000 */
.L_x_24:
[----:B-----5:R-:W-:Y:S01]  /*0ba0*/  BAR.SYNC.DEFER_BLOCKING 0x0 ;  /* 0x0000000000007b1d */ /* 0x020fe20000010000 */
[----:B------:R-:W-:-:S04]  /*0bb0*/  UIADD3 UR4, UPT, UPT, UR4, 0x100, URZ ;  /* 0x0000010004047890 */ /* 0x000fc8000fffe0ff */
[----:B------:R-:W-:Y:S01]  /*0bc0*/  USHF.R.S32.HI UR5, URZ, 0x1f, UR4 ;  /* 0x0000001fff057899 */ /* 0x000fe20008011404 */
[----:B------:R-:W-:Y:S03]  /*0bd0*/  BSSY.RECONVERGENT B0, `(.L_x_25) ;  /* 0x000000c000007945 */ /* 0x000fe60003800200 */
[----:B------:R-:W-:Y:S01]  /*0be0*/  UIADD3.64 UR36, UPT, UPT, UR4, UR36, URZ ;  /* 0x0000002404247297 */ /* 0x000fe2000fffe0ff */
[----:B------:R-:W-:Y:S06]  /*0bf0*/  BAR.SYNC.DEFER_BLOCKING 0x0 ;  /* 0x0000000000007b1d */ /* 0x000fec0000010000 */
[----:B------:R1:W-:Y:S01]  /*0c00*/  @!P0 STS [R0], RZ ;  /* 0x000000ff00008388 */ /* 0x0003e20000000800 */
[----:B------:R-:W-:Y:S01]  /*0c10*/  NOP ;  /* 0x0000000000007918 */ /* 0x000fe20000000000 */
[----:B------:R-:W-:Y:S05]  /*0c20*/  @P1 BRA `(.L_x_26) ;  /* 0x0000000000181947 */ /* 0x000fea0003800000 */
[----:B-12---:R-:W1:Y:S01]  /*0c30*/  LDS R0, [UR48+0x8] ;  /* 0x00000830ff007984 */ /* 0x006e620008000800 */
[----:B------:R-:W2:Y:S01]  /*0c40*/  LDC.64 R4, c[0x0][0x390] ;  /* 0x0000e400ff047b82 */ /* 0x000ea20000000a00 */
[----:B---34-:R-:W-:Y:S02]  /*0c50*/  MOV R3, 0x70 ;  /* 0x0000007000037802 */ /* 0x018fe40000000f00 */
[----:B--2---:R2:W-:Y:S03]  /*0c60*/  STS.64 [UR48], R4 ;  /* 0x00000004ff007988 */ /* 0x0045e60008000a30 */
[----:B-1----:R-:W-:-:S05]  /*0c70*/  LOP3.LUT R0, R0, 0x10, R3, 0xd8, !PT ;  /* 0x0000001000007812 */ /* 0x002fca00078ed803 */
[----:B------:R2:W-:Y:S02]  /*0c80*/  STS [UR48+0x8], R0 ;  /* 0x00000800ff007988 */ /* 0x0005e40008000830 */
.L_x_26:
[----:B-1----:R-:W-:Y:S05]  /*0c90*/  BSYNC.RECONVERGENT B0 ;  /* 0x0000000000007941 */ /* 0x002fea0003800200 */
.L_x_25:
[----:B------:R-:W-:Y:S04]  /*0ca0*/  BSSY.RECONVERGENT B0, `(.L_x_27) ;  /* 0x0000011000007945 */ /* 0x000fe80003800200 */
[----:B------:R-:W-:Y:S04]  /*0cb0*/  BSSY.RELIABLE B8, `(.L_x_28) ;  /* 0x000000e000087945 */ /* 0x000fe80003800100 */
[----:B------:R-:W-:Y:S05]  /*0cc0*/  @P1 BRA `(.L_x_29) ;  /* 0x0000000000241947 */ /* 0x000fea0003800000 */
[----:B--2---:R-:W1:Y:S01]  /*0cd0*/  LDS R0, [UR48+0x34] ;  /* 0x00003430ff007984 */ /* 0x004e620008000800 */
[----:B---34-:R-:W-:-:S05]  /*0ce0*/  MOV R3, 0x3f000000 ;  /* 0x3f00000000037802 */ /* 0x018fca0000000f00 */
[----:B-1----:R-:W-:-:S05]  /*0cf0*/  LOP3.LUT R0, R0, 0xff000000, R3, 0xb8, !PT ;  /* 0xff00000000007812 */ /* 0x002fca00078eb803 */
[----:B------:R1:W-:Y:S01]  /*0d00*/  STS [UR48+0x34], R0 ;  /* 0x00003400ff007988 */ /* 0x0003e20008000830 */
[----:B------:R-:W-:Y:S05]  /*0d10*/  @P1 BRA `(.L_x_30) ;  /* 0x00000000001c1947 */ /* 0x000fea0003800000 */
[----:B-1----:R-:W1:Y:S01]  /*0d20*/  LDS R0, [UR48+0x38] ;  /* 0x00003830ff007984 */ /* 0x002e620008000800 */
[----:B------:R-:W-:-:S05]  /*0d30*/  MOV R3, 0x7f ;  /* 0x0000007f00037802 */ /* 0x000fca0000000f00 */
[----:B-1----:R-:W-:-:S05]  /*0d40*/  LOP3.LUT R0, R0, 0xff, R3, 0xb8, !PT ;  /* 0x000000ff00007812 */ /* 0x002fca00078eb803 */
[----:B------:R1:W-:Y:S02]  /*0d50*/  STS [UR48+0x38], R0 ;  /* 0x00003800ff007988 */ /* 0x0003e40008000830 */
.L_x_29:
[----:B------:R-:W-:Y:S05]  /*0d60*/  @P1 BREAK.RELIABLE B8 ;  /* 0x0000000000081942 */ /* 0x000fea0003800100 */
[----:B------:R-:W-:Y:S05]  /*0d70*/  @P1 BRA `(.L_x_31) ;  /* 0x00000000000c1947 */ /* 0x000fea0003800000 */
[----:B------:R1:W-:Y:S02]  /*0d80*/  STS [UR48+0x20], R9 ;  /* 0x00002009ff007988 */ /* 0x0003e40008000830 */
.L_x_30:
[----:B------:R-:W-:Y:S05]  /*0d90*/  BSYNC.RELIABLE B8 ;  /* 0x0000000000087941 */ /* 0x000fea0003800100 */
.L_x_28:
[----:B------:R1:W-:Y:S02]  /*0da0*/  @!P1 STS [UR48+0x24], R7 ;  /* 0x00002407ff009988 */ /* 0x0003e40008000830 */
.L_x_31:
[----:B------:R-:W-:Y:S05]  /*0db0*/  BSYNC.RECONVERGENT B0 ;  /* 0x0000000000007941 */ /* 0x000fea0003800200 */
.L_x_27:
[----:B------:R-:W-:Y:S05]  /*0dc0*/  WARPSYNC.ALL ;  /* 0x0000000000007948 */ /* 0x000fea0003800000 */
[----:B------:R-:W-:Y:S01]  /*0dd0*/  NOP ;  /* 0x0000000000007918 */ /* 0x000fe20000000000 */
[----:B------:R-:W-:Y:S04]  /*0de0*/  BSSY.RECONVERGENT B0, `(.L_x_32) ;  /* 0x000000c000007945 */ /* 0x000fe80003800200 */
[----:B------:R-:W-:Y:S05]  /*0df0*/  @P1 BRA `(.L_x_33) ;  /* 0x0000000000281947 */ /* 0x000fea0003800000 */
[----:B---34-:R-:W3:Y:S01]  /*0e00*/  LDS R3, [UR48+0x34] ;  /* 0x00003430ff037984 */ /* 0x018ee20008000800 */
[----:B--2---:R-:W-:-:S03]  /*0e10*/  IMAD.WIDE R4, R8, 0x2, RZ ;  /* 0x0000000208047825 */ /* 0x004fc600078e02ff */
[----:B-1----:R-:W1:Y:S02]  /*0e20*/  LDS R0, [UR48+0x1c] ;  /* 0x00001c30ff007984 */ /* 0x002e640008000800 */
[--C-:B------:R-:W-:Y:S02]  /*0e30*/  SHF.R.U32.HI R7, RZ, 0x4, R5.reuse ;  /* 0x00000004ff077819 */ /* 0x100fe40000011605 */
[----:B------:R-:W-:-:S05]  /*0e40*/  SHF.R.U64 R4, R4, 0x4, R5 ;  /* 0x0000000404047819 */ /* 0x000fca0000001205 */
[----:B------:R2:W-:Y:S01]  /*0e50*/  STS [UR48+0xc], R4 ;  /* 0x00000c04ff007988 */ /* 0x0005e20008000830 */
[----:B---3--:R-:W-:Y:S02]  /*0e60*/  LOP3.LUT R3, R3, 0x7, RZ, 0xb8, !PT ;  /* 0x0000000703037812 */ /* 0x008fe400078eb8ff */
[----:B-1----:R-:W-:-:S03]  /*0e70*/  LOP3.LUT R0, R0, 0xf, R7, 0xb8, !PT ;  /* 0x0000000f00007812 */ /* 0x002fc600078eb807 */
[----:B------:R2:W-:Y:S04]  /*0e80*/  STS [UR48+0x34], R3 ;  /* 0x00003403ff007988 */ /* 0x0005e80008000830 */
[----:B------:R2:W-:Y:S02]  /*0e90*/  STS [UR48+0x1c], R0 ;  /* 0x00001c00ff007988 */ /* 0x0005e40008000830 */
.L_x_33:
[----:B------:R-:W-:Y:S05]  /*0ea0*/  BSYNC.RECONVERGENT B0 ;  /* 0x0000000000007941 */ /* 0x000fea0003800200 */
.L_x_32:
[----:B------:R-:W-:Y:S04]  /*0eb0*/  BSSY.RECONVERGENT B0, `(.L_x_34) ;  /* 0x000001a000007945 */ /* 0x000fe80003800200 */
[----:B------:R-:W-:Y:S04]  /*0ec0*/  BSSY.RELIABLE B7, `(.L_x_35) ;  /* 0x0000015000077945 */ /* 0x000fe80003800100 */
[----:B------:R-:W-:Y:S05]  /*0ed0*/  @P1 BRA `(.L_x_36) ;  /* 0x0000000000201947 */ /* 0x000fea0003800000 */
[----:B-12---:R-:W1:Y:S02]  /*0ee0*/  LDS R0, [UR48+0x34] ;  /* 0x00003430ff007984 */ /* 0x006e640008000800 */
[----:B-1----:R-:W-:-:S05]  /*0ef0*/  LOP3.LUT R0, R0, 0x38, RZ, 0xb8, !PT ;  /* 0x0000003800007812 */ /* 0x002fca00078eb8ff */
[----:B------:R1:W-:Y:S01]  /*0f00*/  STS [UR48+0x34], R0 ;  /* 0x00003400ff007988 */ /* 0x0003e20008000830 */
[----:B------:R-:W-:Y:S05]  /*0f10*/  @P1 BRA `(.L_x_37) ;  /* 0x0000000000201947 */ /* 0x000fea0003800000 */
[----:B-1----:R-:W1:Y:S01]  /*0f20*/  LDS R0, [UR48+0x8] ;  /* 0x00000830ff007984 */ /* 0x002e620008000800 */
[----:B---34-:R-:W-:-:S05]  /*0f30*/  MOV R3, 0x780 ;  /* 0x0000078000037802 */ /* 0x018fca0000000f00 */
[----:B-1----:R-:W-:-:S05]  /*0f40*/  LOP3.LUT R0, R0, 0x300, R3, 0xd8, !PT ;  /* 0x0000030000007812 */ /* 0x002fca00078ed803 */
[----:B------:R1:W-:Y:S02]  /*0f50*/  STS [UR48+0x8], R0 ;  /* 0x00000800ff007988 */ /* 0x0003e40008000830 */
.L_x_36:
[----:B------:R-:W-:Y:S05]  /*0f60*/  @P1 BRA `(.L_x_38) ;  /* 0x0000000000281947 */ /* 0x000fea0003800000 */
[----:B-12---:R-:W1:Y:S02]  /*0f70*/  LDS R0, [UR48+0x8] ;  /* 0x00000830ff007984 */ /* 0x006e640008000800 */
[----:B-1----:R-:W-:-:S05]  /*0f80*/  LOP3.LUT R0, R0, 0x1800, RZ, 0xb8, !PT ;  /* 0x0000180000007812 */ /* 0x002fca00078eb8ff */
[----:B------:R2:W-:Y:S02]  /*0f90*/  STS [UR48+0x8], R0 ;  /* 0x00000800ff007988 */ /* 0x0005e40008000830 */
.L_x_37:
[----:B------:R-:W-:Y:S05]  /*0fa0*/  @P1 BREAK.RELIABLE B7 ;  /* 0x0000000000071942 */ /* 0x000fea0003800100 */
[----:B------:R-:W-:Y:S05]  /*0fb0*/  @P1 BRA `(.L_x_39) ;  /* 0x0000000000241947 */ /* 0x000fea0003800000 */
[----:B-12---:R-:W1:Y:S01]  /*0fc0*/  LDS R0, [UR48+0x8] ;  /* 0x00000830ff007984 */ /* 0x006e620008000800 */
[----:B---34-:R-:W-:-:S05]  /*0fd0*/  MOV R3, 0x6000 ;  /* 0x0000600000037802 */ /* 0x018fca0000000f00 */
[----:B-1----:R-:W-:-:S04]  /*0fe0*/  LOP3.LUT R0, R0, 0x6000, R3, 0xd8, !PT ;  /* 0x0000600000007812 */ /* 0x002fc800078ed803 */
[----:B------:R-:W-:-:S05]  /*0ff0*/  LOP3.LUT R0, R0, 0x400000, RZ, 0xb8, !PT ;  /* 0x0040000000007812 */ /* 0x000fca00078eb8ff */
[----:B------:R1:W-:Y:S02]  /*1000*/  STS [UR48+0x8], R0 ;  /* 0x00000800ff007988 */ /* 0x0003e40008000830 */
.L_x_38:
[----:B------:R-:W-:Y:S05]  /*1010*/  BSYNC.RELIABLE B7 ;  /* 0x0000000000077941 */ /* 0x000fea0003800100 */
.L_x_35:
[----:B-12---:R-:W1:Y:S02]  /*1020*/  @!P1 LDS R0, [UR48+0x8] ;  /* 0x00000830ff009984 */ /* 0x006e640008000800 */
[----:B-1----:R-:W-:-:S05]  /*1030*/  @!P1 LOP3.LUT R0, R0, 0x8000, RZ, 0xb8, !PT ;  /* 0x0000800000009812 */ /* 0x002fca00078eb8ff */
[----:B------:R1:W-:Y:S02]  /*1040*/  @!P1 STS [UR48+0x8], R0 ;  /* 0x00000800ff009988 */ /* 0x0003e40008000830 */
.L_x_39:
[----:B------:R-:W-:Y:S05]  /*1050*/  BSYNC.RECONVERGENT B0 ;  /* 0x0000000000007941 */ /* 0x000fea0003800200 */
.L_x_34:
[----:B------:R-:W-:Y:S05]  /*1060*/  WARPSYNC.ALL ;  /* 0x0000000000007948 */ /* 0x000fea0003800000 */
[----:B------:R-:W-:Y:S01]  /*1070*/  NOP ;  /* 0x0000000000007918 */ /* 0x000fe20000000000 */
[----:B------:R-:W-:-:S05]  /*1080*/  IADD3 R17, PT, PT, R17, 0x3f, RZ ;  /* 0x0000003f11117810 */ /* 0x000fca0007ffe0ff */
[----:B------:R-:W-:-:S05]  /*1090*/  ISETP.GT.AND P2, PT, R17, 0x3f, PT ;  /* 0x0000003f1100780c */ /* 0x000fca0003f44270 */
[----:B-12---:R-:W-:Y:S01]  /*10a0*/  P2R R0, PR, RZ, 0x4 ;  /* 0x00000004ff007803 */ /* 0x006fe20000000000 */
[----:B------:R-:W-:Y:S07]  /*10b0*/  @P0 BRA `(.L_x_40) ;  /* 0x0000000000280947 */ /* 0x000fee0003800000 */
[----:B------:R-:W1:Y:S01]  /*10c0*/  S2R R0, SR_LANEID ;  /* 0x0000000000007919 */ /* 0x000e620000000000 */
[----:B------:R-:W-:Y:S01]  /*10d0*/  NOP ;  /* 0x0000000000007918 */ /* 0x000fe20000000000 */
[----:B------:R-:W-:Y:S01]  /*10e0*/  MOV R5, RZ ;  /* 0x000000ff00057202 */ /* 0x000fe20000000f00 */
[----:B-1----:R-:W-:-:S05]  /*10f0*/  IMAD.SHL.U32 R4, R0, 0x4, RZ ;  /* 0x0000000400047824 */ /* 0x002fca00078e00ff */
[----:B---34-:R-:W1:Y:S04]  /*1100*/  LDS R3, [R4+UR48] ;  /* 0x0000003004037984 */ /* 0x018e680008000800 */
[----:B-1----:R1:W5:Y:S01]  /*1110*/  ATOMG.E.EXCH.STRONG.GPU PT, RZ, [R4.64+UR36], R3 ;  /* 0x8000000304ff79a8 */ /* 0x002362000c1ee124 */
[----:B------:R-:W-:-:S04]  /*1120*/  DEPBAR {5,4,3,2,1,0} ;  /* 0x0000003f0000791a */ /* 0x000fc80000000000 */
[----:B------:R-:W2:Y:S02]  /*1130*/  CCTL.E.C.LDCU.IV.DEEP [UR36] ;  /* 0x0000000024007540 */ /* 0x000ea40009c08000 */
[----:B--2---:R1:W-:Y:S01]  /*1140*/  UTMACCTL.IV [UR36] ;  /* 0x00000000240079b9 */ /* 0x0043e20008000000 */
[----:B------:R-:W-:Y:S01]  /*1150*/  NOP ;  /* 0x0000000000007918 */ /* 0x000fe20000000000 */
.L_x_40:
[----:B-----5:R-:W-:Y:S01]  /*1160*/  BAR.SYNC.DEFER_BLOCKING 0x0 ;  /* 0x0000000000007b1d */ /* 0x020fe20000010000 */
[----:B------:R-:W-:Y:S01]  /*1170*/  ISETP.EQ.AND P0, PT, R2, RZ, P2 ;  /* 0x000000ff0200720c */ /* 0x000fe20001702270 */
[----:B------:R-:W-:Y:S01]  /*1180*/  USHF.L.U32 UR47, UR47, 0x7, URZ ;  /* 0x000000072f2f7899 */ /* 0x000fe200080006ff */
[----:B------:R-:W-:-:S03]  /*1190*/  USHF.L.U32 UR54, UR54, 0x6, URZ ;  /* 0x0000000636367899 */ /* 0x000fc600080006ff */
[----:B------:R-:W-:Y:S01]  /*11a0*/  VOTEU.ALL UP0, P1 ;  /* 0x0000000000ff7886 */ /* 0x000fe20000800000 */
[----:B------:R-:W-:Y:S01]  /*11b0*/  UMOV UR4, 0x1 ;  /* 0x0000000100047882 */ /* 0x000fe20000000000 */
[----:B------:R-:W-:-:S03]  /*11c0*/  VOTEU.ALL UP1, P1 ;  /* 0x0000000000ff7886 */ /* 0x000fc60000820000 */
[----:B------:R-:W-:-:S04]  /*11d0*/  @!UP0 UIADD3 UR6, UPT, UPT, -UR4, 0x100000, URZ ;  /* 0x0010000004068890 */ /* 0x000fc8000fffe1ff */
[----:B------:R-:W-:Y:S01]  /*11e0*/  @!UP0 USHF.L.U32 UR7, UR6, 0xb, URZ ;  /* 0x0000000b06078899 */ /* 0x000fe200080006ff */
[----:B------:R-:W-:Y:S01]  /*11f0*/  @!UP0 USHF.L.U32 UR6, UR6, 0x1, URZ ;  /* 0x0000000106068899 */ /* 0x000fe200080006ff */
[----:B------:R-:W-:-:S04]  /*1200*/  @!UP0 UIADD3 UR4, UPT, UPT, -UR4, 0x100000, URZ ;  /* 0x0010000004048890 */ /* 0x000fc8000fffe1ff */
[----:B------:R-:W-:Y:S01]  /*1210*/  @!UP0 USHF.L.U32 UR5, UR4, 0xb, URZ ;  /* 0x0000000b04058899 */ /* 0x000fe200080006ff */
[----:B------:R-:W-:Y:S01]  /*1220*/  @!UP0 USHF.L.U32 UR4, UR4, 0x1, URZ ;  /* 0x0000000104048899 */ /* 0x000fe200080006ff */
[----:B------:R-:W-:Y:S01]  /*1230*/  VOTEU.ALL UP0, P1 ;  /* 0x0000000000ff7886 */ /* 0x000fe20000800000 */
[----:B------:R-:W-:Y:S01]  /*1240*/  @P0 MOV R0, 0x3000 ;  /* 0x0000300000000802 */ /* 0x000fe20000000f00 */
[----:B------:R-:W2:Y:S03]  /*1250*/  FENCE.VIEW.ASYNC.S ;  /* 0x00000000000073c6 */ /* 0x000ea60000000000 */
[----:B--2---:R-:W2:Y:S02]  /*1260*/  @!UP0 SYNCS.EXCH.64 URZ, [UR48+0x6000], UR6 ;  /* 0x0060000630ff85b2 */ /* 0x004ea40008000100 */
[----:B--2---:R-:W-:Y:S06]  /*1270*/  BAR.SYNC.DEFER_BLOCKING 0x0 ;  /* 0x0000000000007b1d */ /* 0x004fec0000010000 */
[----:B------:R2:W1:Y:S02]  /*1280*/  @!UP1 SYNCS.EXCH.64 URZ, [UR48+0x6008], UR4 ;  /* 0x0060080430ff95b2 */ /* 0x0004640008000100 */
[----:B-1----:R-:W-:Y:S01]  /*1290*/  BAR.SYNC.DEFER_BLOCKING 0x0 ;  /* 0x0000000000007b1d */ /* 0x002fe20000010000 */
[----:B--2---:R-:W-:Y:S01]  /*12a0*/  UIADD3 UR4, UPT, UPT, UR48, 0x6000, URZ ;  /* 0x0000600030047890 */ /* 0x004fe2000fffe0ff */
[----:B------:R-:W-:-:S05]  /*12b0*/  UIADD3 UR5, UPT, UPT, UR48, 0x6008, URZ ;  /* 0x0000600830057890 */ /* 0x000fca000fffe0ff */
[----:B------:R-:W-:Y:S01]  /*12c0*/  MOV R211, UR4 ;  /* 0x0000000400d37c02 */ /* 0x000fe20008000f00 */
[----:B------:R-:W-:Y:S01]  /*12d0*/  MOV R16, UR5 ;  /* 0x0000000500107c02 */ /* 0x000fe20008000f00 */
[----:B------:R1:W-:Y:S01]  /*12e0*/  @P0 SYNCS.ARRIVE.TRANS64 RZ, [UR48+0x6000], R0 ;  /* 0x00600000ffff09a7 */ /* 0x0003e20008000030 */
[----:B------:R-:W-:Y:S01]  /*12f0*/  BAR.SYNC.DEFER_BLOCKING 0x0 ;  /* 0x0000000000007b1d */ /* 0x000fe20000010000 */
[----:B------:R-:W-:-:S05]  /*1300*/  ELECT P0, URZ, PT ;  /* 0x0000000000ff782f */ /* 0x000fca0003800000 */
[----:B------:R-:W-:-:S05]  /*1310*/  ISETP.GT.AND P0, PT, R17, 0x3f, P0 ;  /* 0x0000003f1100780c */ /* 0x000fca0000704270 */
[----:B------:R-:W-:-:S13]  /*1320*/  ISETP.LT.U32.AND P0, PT, R2, 0x20, P0 ;  /* 0x000000200200780c */ /* 0x000fda0000701070 */
[----:B-1----:R-:W-:Y:S05]  /*1330*/  @!P0 BRA `(.L_x_41) ;  /* 0x00000000006c8947 */ /* 0x002fea0003800000 */
[----:B------:R-:W-:Y:S01]  /*1340*/  MOV R4, UR48 ;  /* 0x0000003000047c02 */ /* 0x000fe20008000f00 */
[----:B------:R-:W-:-:S05]  /*1350*/  MOV R5, RZ ;  /* 0x000000ff00057202 */ /* 0x000fca0000000f00 */
[----:B------:R-:W-:-:S05]  /*1360*/  SHF.L.U64.HI R4, R4, 0x8, RZ ;  /* 0x0000000804047819 */ /* 0x000fca00000102ff */
[----:B------:R-:W-:-:S13]  /*1370*/  ISETP.NE.U32.AND P0, PT, R4, UR43, PT ;  /* 0x0000002b04007c0c */ /* 0x000fda000bf05070 */
[----:B------:R-:W-:Y:S05]  /*1380*/  @!P0 BRA `(.L_x_42) ;  /* 0x00000000003c8947 */ /* 0x000fea0003800000 */
[----:B------:R1:W-:Y:S01]  /*1390*/  STL.64 [R1], RZ ;  /* 0x000000ff01007387 */ /* 0x0003e20000100a00 */
[----:B------:R-:W-:Y:S01]  /*13a0*/  MOV R0, 0x0 ;  /* 0x0000000000007802 */ /* 0x000fe20000000f00 */
[----:B------:R-:W-:Y:S02]  /*13b0*/  MOV.64 R4, UR40 ;  /* 0x0000002800047c02 */ /* 0x000fe40008010f00 */
[----:B------:R-:W-:Y:S02]  /*13c0*/  MOV.64 R6, UR40 ;  /* 0x0000002800067c02 */ /* 0x000fe40008010f00 */
[----:B------:R-:W-:Y:S01]  /*13d0*/  MOV R4, UR48 ;  /* 0x0000003000047c02 */ /* 0x000fe20008000f00 */
[----:B------:R-:W-:Y:S01]  /*13e0*/  MOV R8, RZ ;  /* 0x000000ff00087202 */ /* 0x000fe20000000f00 */
[----:B------:R1:W2:Y:S01]  /*13f0*/  LDC.64 R10, c[0x4][R0] ;  /* 0x01000000000a7b82 */ /* 0x0002a20000000a00 */
[----:B------:R-:W-:Y:S01]  /*1400*/  MOV R7, R5 ;  /* 0x0000000500077202 */ /* 0x000fe20000000f00 */
[----:B------:R-:W-:Y:S01]  /*1410*/  MOV R5, RZ ;  /* 0x000000ff00057202 */ /* 0x000fe20000000f00 */
[----:B------:R-:W-:Y:S01]  /*1420*/  MOV R9, UR47 ;  /* 0x0000002f00097c02 */ /* 0x000fe20008000f00 */
[----:B------:R-:W-:Y:S01]  /*1430*/  MOV R14, R211 ;  /* 0x000000d3000e7202 */ /* 0x000fe20000000f00 */
[----:B------:R-:W-:-:S07]  /*1440*/  MOV R15, RZ ;  /* 0x000000ff000f7202 */ /* 0x000fce0000000f00 */
[----:B------:R-:W-:-:S07]  /*1450*/  LEPC R20, `(.L_x_43) ;  /* 0x000000001014794e */ /* 0x000fce0000000000 */
[----:B-1234-:R-:W-:Y:S05]  /*1460*/  CALL.ABS.NOINC R10 ;  /* 0x000000000a007343 */ /* 0x01efea0003c00000 */
.L_x_43:
[----:B------:R-:W-:Y:S05]  /*1470*/  BRA `(.L_x_41) ;  /* 0x00000000001c7947 */ /* 0x000fea0003800000 */
.L_x_42:
[----:B------:R-:W-:Y:S01]  /*1480*/  UIADD3 UR4, UPT, UPT, UR48, 0x6000, URZ ;  /* 0x0000600030047890 */ /* 0x000fe2000fffe0ff */
[----:B------:R-:W-:Y:S01]  /*1490*/  UMOV UR50, URZ ;  /* 0x000000ff00327c82 */ /* 0x000fe20008000000 */
[----:B------:R-:W-:-:S04]  /*14a0*/  UMOV UR51, UR47 ;  /* 0x0000002f00337c82 */ /* 0x000fc80008000000 */
[----:B------:R-:W-:-:S05]  /*14b0*/  MOV R211, UR4 ;  /* 0x0000000400d37c02 */ /* 0x000fca0008000f00 */
[----:B------:R-:W-:-:S13]  /*14c0*/  R2UR UR49, R211 ;  /* 0x00000000d33172ca */ /* 0x000fda00000e0000 */
[----:B------:R1:W-:Y:S02]  /*14d0*/  UTMALDG.2D [UR48], [UR40] ;  /* 0x00000030280075b4 */ /* 0x0003e40008008000 */
[----:B-1----:R-:W-:Y:S01]  /*14e0*/  NOP ;  /* 0x0000000000007918 */ /* 0x002fe20000000000 */
.L_x_41:
[----:B------:R-:W-:Y:S05]  /*14f0*/  WARPSYNC.ALL ;  /* 0x0000000000007948 */ /* 0x000fea0003800000 */
[----:B------:R-:W-:Y:S01]  /*1500*/  NOP ;  /* 0x0000000000007918 */ /* 0x000fe20000000000 */
[----:B------:R-:W-:Y:S01]  /*1510*/  BAR.SYNC.DEFER_BLOCKING 0x0 ;  /* 0x0000000000007b1d */ /* 0x000fe20000010000 */
[----:B------:R-:W-:Y:S01]  /*1520*/  ELECT P0, URZ, PT ;  /* 0x0000000000ff782f */ /* 0x000fe20003800000 */
[----:B------:R-:W-:-:S04]  /*1530*/  UIADD3 UR4, UPT, UPT, UR48, 0x4000, URZ ;  /* 0x0000400030047890 */ /* 0x000fc8000fffe0ff */
[----:B------:R-:W-:Y:S02]  /*1540*/  ISETP.GT.AND P0, PT, R17, 0x3f, P0 ;  /* 0x0000003f1100780c */ /* 0x000fe40000704270 */
[----:B------:R-:W-:-:S03]  /*1550*/  MOV R204, UR4 ;  /* 0x0000000400cc7c02 */ /* 0x000fc60008000f00 */
[----:B------:R-:W-:-:S13]  /*1560*/  ISETP.LT.U32.AND P0, PT, R2, 0x20, P0 ;  /* 0x000000200200780c */ /* 0x000fda0000701070 */
[----:B------:R-:W-:Y:S05]  /*1570*/  @!P0 BRA `(.L_x_44) ;  /* 0x0000000000748947 */ /* 0x000fea0003800000 */
[----:B------:R-:W1:Y:S01]  /*1580*/  S2UR UR4, SR_CgaCtaId ;  /* 0x00000000000479c3 */ /* 0x000e620000008800 */
[----:B------:R-:W-:-:S05]  /*1590*/  MOV R205, RZ ;  /* 0x000000ff00cd7202 */ /* 0x000fca0000000f00 */
[----:B------:R-:W-:-:S05]  /*15a0*/  SHF.L.U64.HI R0, R204, 0x8, RZ ;  /* 0x00000008cc007819 */ /* 0x000fca00000102ff */
[----:B-1----:R-:W-:-:S13]  /*15b0*/  ISETP.NE.U32.AND P0, PT, R0, UR4, PT ;  /* 0x0000000400007c0c */ /* 0x002fda000bf05070 */
[----:B------:R-:W-:Y:S05]  /*15c0*/  @!P0 BRA `(.L_x_45) ;  /* 0x00000000003c8947 */ /* 0x000fea0003800000 */
[----:B------:R1:W-:Y:S01]  /*15d0*/  STL.64 [R1], RZ ;  /* 0x000000ff01007387 */ /* 0x0003e20000100a00 */
[----:B------:R-:W-:Y:S01]  /*15e0*/  MOV R0, 0x0 ;  /* 0x0000000000007802 */ /* 0x000fe20000000f00 */
[----:B------:R-:W-:Y:S02]  /*15f0*/  MOV.64 R4, UR38 ;  /* 0x0000002600047c02 */ /* 0x000fe40008010f00 */
[----:B------:R-:W-:Y:S02]  /*1600*/  MOV.64 R6, UR38 ;  /* 0x0000002600067c02 */ /* 0x000fe40008010f00 */
[----:B------:R-:W-:Y:S01]  /*1610*/  MOV R4, R204 ;  /* 0x000000cc00047202 */ /* 0x000fe20000000f00 */
[----:B------:R-:W-:Y:S01]  /*1620*/  MOV R8, UR54 ;  /* 0x0000003600087c02 */ /* 0x000fe20008000f00 */
[----:B------:R1:W2:Y:S01]  /*1630*/  LDC.64 R10, c[0x4][R0] ;  /* 0x01000000000a7b82 */ /* 0x0002a20000000a00 */
[----:B------:R-:W-:Y:S01]  /*1640*/  MOV R7, R5 ;  /* 0x0000000500077202 */ /* 0x000fe20000000f00 */
[----:B------:R-:W-:Y:S01]  /*1650*/  MOV R5, RZ ;  /* 0x000000ff00057202 */ /* 0x000fe20000000f00 */
[----:B------:R-:W-:Y:S01]  /*1660*/  MOV R9, RZ ;  /* 0x000000ff00097202 */ /* 0x000fe20000000f00 */
[----:B------:R-:W-:Y:S01]  /*1670*/  MOV R14, R211 ;  /* 0x000000d3000e7202 */ /* 0x000fe20000000f00 */
[----:B------:R-:W-:-:S07]  /*1680*/  MOV R15, RZ ;  /* 0x000000ff000f7202 */ /* 0x000fce0000000f00 */
[----:B------:R-:W-:-:S07]  /*1690*/  LEPC R20, `(.L_x_46) ;  /* 0x000000001014794e */ /* 0x000fce0000000000 */
[----:B-1234-:R-:W-:Y:S05]  /*16a0*/  CALL.ABS.NOINC R10 ;  /* 0x000000000a007343 */ /* 0x01efea0003c00000 */
.L_x_46:
[----:B------:R-:W-:Y:S05]  /*16b0*/  BRA `(.L_x_44) ;  /* 0x0000000000247947 */ /* 0x000fea0003800000 */
.L_x_45:
[----:B------:R-:W-:Y:S01]  /*16c0*/  UIADD3 UR4, UPT, UPT, UR48, 0x4000, URZ ;  /* 0x0000400030047890 */ /* 0x000fe2000fffe0ff */
[----:B------:R-:W-:Y:S01]  /*16d0*/  UIADD3 UR5, UPT, UPT, UR48, 0x6000, URZ ;  /* 0x0000600030057890 */ /* 0x000fe2000fffe0ff */
[----:B------:R-:W-:-:S04]  /*16e0*/  UMOV UR55, URZ ;  /* 0x000000ff00377c82 */ /* 0x000fc80008000000 */
[----:B------:R-:W-:Y:S01]  /*16f0*/  MOV R204, UR4 ;  /* 0x0000000400cc7c02 */ /* 0x000fe20008000f00 */
[----:B------:R-:W-:-:S04]  /*1700*/  MOV R211, UR5 ;  /* 0x0000000500d37c02 */ /* 0x000fc80008000f00 */
[----:B------:R-:W-:Y:S02]  /*1710*/  R2UR UR52, R204 ;  /* 0x00000000cc3472ca */ /* 0x000fe400000e0000 */
[----:B------:R-:W-:-:S13]  /*1720*/  R2UR UR53, R211 ;  /* 0x00000000d33572ca */ /* 0x000fda00000e0000 */
[----:B------:R1:W-:Y:S02]  /*1730*/  UTMALDG.2D [UR52], [UR38] ;  /* 0x00000034260075b4 */ /* 0x0003e40008008000 */
[----:B-1----:R-:W-:Y:S01]  /*1740*/  NOP ;  /* 0x0000000000007918 */ /* 0x002fe20000000000 */
.L_x_44:
[----:B------:R-:W-:Y:S05]  /*1750*/  WARPSYNC.ALL ;  /* 0x0000000000007948 */ /* 0x000fea0003800000 */
[----:B------:R-:W-:Y:S01]  /*1760*/  NOP ;  /* 0x0000000000007918 */ /* 0x000fe20000000000 */
[----:B------:R-:W-:Y:S01]  /*1770*/  BAR.SYNC.DEFER_BLOCKING 0x0 ;  /* 0x0000000000007b1d */ /* 0x000fe20000010000 */
[----:B------:R-:W-:-:S05]  /*1780*/  ISETP.GT.AND P0, PT, R17, 0x7f, PT ;  /* 0x0000007f1100780c */ /* 0x000fca0003f04270 */
[----:B------:R-:W-:-:S13]  /*1790*/  ISETP.EQ.AND P0, PT, R2, RZ, P0 ;  /* 0x000000ff0200720c */ /* 0x000fda0000702270 */
[----:B------:R-:W-:-:S04]  /*17a0*/  @P0 MOV R0, 0x3000 ;  /* 0x0000300000000802 */ /* 0x000fc80000000f00 */
[----:B------:R1:W-:Y:S01]  /*17b0*/  @P0 SYNCS.ARRIVE.TRANS64 RZ, [UR48+0x6008], R0 ;  /* 0x00600800ffff09a7 */ /* 0x0003e20008000030 */
[----:B------:R-:W-:Y:S01]  /*17c0*/  BAR.SYNC.DEFER_BLOCKING 0x0 ;  /* 0x0000000000007b1d */ /* 0x000fe20000010000 */
[----:B------:R-:W-:-:S05]  /*17d0*/  ELECT P0, URZ, PT ;  /* 0x0000000000ff782f */ /* 0x000fca0003800000 */
[----:B------:R-:W-:-:S05]  /*17e0*/  ISETP.GT.AND P0, PT, R17, 0x7f, P0 ;  /* 0x0000007f1100780c */ /* 0x000fca0000704270 */
[----:B------:R-:W-:-:S13]  /*17f0*/  ISETP.LT.U32.AND P0, PT, R2, 0x20, P0 ;  /* 0x000000200200780c */ /* 0x000fda0000701070 */
[----:B-1----:R-:W-:Y:S05]  /*1800*/  @!P0 BRA `(.L_x_47) ;  /* 0x0000000000708947 */ /* 0x002fea0003800000 */
[----:B------:R-:W1:Y:S01]  /*1810*/  S2R R0, SR_CgaCtaId ;  /* 0x0000000000007919 */ /* 0x000e620000008800 */
[----:B------:R-:W-:Y:S01]  /*1820*/  UIADD3 UR4, UPT, UPT, UR48, 0x2000, URZ ;  /* 0x0000200030047890 */ /* 0x000fe2000fffe0ff */
[----:B------:R-:W-:-:S03]  /*1830*/  UMOV UR5, URZ ;  /* 0x000000ff00057c82 */ /* 0x000fc60008000000 */
[----:B------:R-:W-:-:S06]  /*1840*/  USHF.L.U64.HI UR6, UR4, 0x8, URZ ;  /* 0x0000000804067899 */ /* 0x000fcc00080102ff */
[----:B-1----:R-:W-:-:S13]  /*1850*/  ISETP.NE.U32.AND P0, PT, R0, UR6, PT ;  /* 0x0000000600007c0c */ /* 0x002fda000bf05070 */
[----:B------:R-:W-:Y:S05]  /*1860*/  @!P0 BRA `(.L_x_48) ;  /* 0x00000000003c8947 */ /* 0x000fea0003800000 */
[----:B------:R1:W-:Y:S01]  /*1870*/  STL.64 [R1], RZ ;  /* 0x000000ff01007387 */ /* 0x0003e20000100a00 */
[----:B------:R-:W-:Y:S01]  /*1880*/  MOV R0, 0x0 ;  /* 0x0000000000007802 */ /* 0x000fe20000000f00 */
[----:B------:R-:W-:Y:S02]  /*1890*/  MOV.64 R4, UR40 ;  /* 0x0000002800047c02 */ /* 0x000fe40008010f00 */
[----:B------:R-:W-:Y:S02]  /*18a0*/  MOV.64 R6, UR40 ;  /* 0x0000002800067c02 */ /* 0x000fe40008010f00 */
[----:B------:R-:W-:Y:S01]  /*18b0*/  MOV R4, UR4 ;  /* 0x0000000400047c02 */ /* 0x000fe20008000f00 */
[----:B------:R-:W-:Y:S01]  /*18c0*/  MOV R8, 0x40 ;  /* 0x0000004000087802 */ /* 0x000fe20000000f00 */
        /* <DEDUP_REMOVED lines=8> */
.L_x_49:
[----:B------:R-:W-:Y:S05]  /*1950*/  BRA `(.L_x_47) ;  /* 0x00000000001c7947 */ /* 0x000fea0003800000 */
.L_x_48:
[----:B------:R-:W-:Y:S01]  /*1960*/  UIADD3 UR4, UPT, UPT, UR48, 0x6008, URZ ;  /* 0x0000600830047890 */ /* 0x000fe2000fffe0ff */
[----:B------:R-:W-:Y:S01]  /*1970*/  UIADD3 UR44, UPT, UPT, UR48, 0x2000, URZ ;  /* 0x00002000302c7890 */ /* 0x000fe2000fffe0ff */
[----:B------:R-:W-:-:S04]  /*1980*/  UMOV UR46, 0x40 ;  /* 0x00000040002e7882 */ /* 0x000fc80000000000 */
[----:B------:R-:W-:-:S05]  /*1990*/  MOV R16, UR4 ;  /* 0x0000000400107c02 */ /* 0x000fca0008000f00 */
[----:B------:R-:W-:-:S13]  /*19a0*/  R2UR UR45, R16 ;  /* 0x00000000102d72ca */ /* 0x000fda00000e0000 */
[----:B------:R1:W-:Y:S02]  /*19b0*/  UTMALDG.2D [UR44], [UR40] ;  /* 0x0000002c280075b4 */ /* 0x0003e40008008000 */
[----:B-1----:R-:W-:Y:S01]  /*19c0*/  NOP ;  /* 0x0000000000007918 */ /* 0x002fe20000000000 */
.L_x_47:
[----:B------:R-:W-:Y:S05]  /*19d0*/  WARPSYNC.ALL ;  /* 0x0000000000007948 */ /* 0x000fea0003800000 */
[----:B------:R-:W-:Y:S01]  /*19e0*/  NOP ;  /* 0x0000000000007918 */ /* 0x000fe20000000000 */
[----:B------:R-:W-:Y:S01]  /*19f0*/  BAR.SYNC.DEFER_BLOCKING 0x0 ;  /* 0x0000000000007b1d */ /* 0x000fe20000010000 */
[----:B------:R-:W-:-:S05]  /*1a00*/  ELECT P0, URZ, PT ;  /* 0x0000000000ff782f */ /* 0x000fca0003800000 */
[----:B------:R-:W-:Y:S01]  /*1a10*/  ISETP.GT.AND P0, PT, R17, 0x7f, P0 ;  /* 0x0000007f1100780c */ /* 0x000fe20000704270 */
[----:B------:R-:W-:Y:S04]  /*1a20*/  BSSY.RECONVERGENT B6, `(.L_x_50) ;  /* 0x000001d000067945 */ /* 0x000fe80003800200 */
[----:B------:R-:W-:-:S13]  /*1a30*/  ISETP.LT.U32.AND P0, PT, R2, 0x20, P0 ;  /* 0x000000200200780c */ /* 0x000fda0000701070 */
[----:B------:R-:W-:Y:S05]  /*1a40*/  @!P0 BRA `(.L_x_51) ;  /* 0x0000000000688947 */ /* 0x000fea0003800000 */
        /* <DEDUP_REMOVED lines=15> */
[----:B------:R-:W-:Y:S01]  /*1b40*/  MOV R8, UR54 ;  /* 0x0000003600087c02 */ /* 0x000fe20008000f00 */
[----:B------:R-:W-:Y:S01]  /*1b50*/  MOV R9, 0x40 ;  /* 0x0000004000097802 */ /* 0x000fe20000000f00 */
[----:B------:R-:W-:-:S07]  /*1b60*/  MOV R15, RZ ;  /* 0x000000ff000f7202 */ /* 0x000fce0000000f00 */
[----:B------:R-:W-:-:S07]  /*1b70*/  LEPC R20, `(.L_x_53) ;  /* 0x000000001014794e */ /* 0x000fce0000000000 */
[----:B-1234-:R-:W-:Y:S05]  /*1b80*/  CALL.ABS.NOINC R10 ;  /* 0x000000000a007343 */ /* 0x01efea0003c00000 */
.L_x_53:
[----:B------:R-:W-:Y:S05]  /*1b90*/  BRA `(.L_x_51) ;  /* 0x0000000000147947 */ /* 0x000fea0003800000 */
.L_x_52:
[----:B------:R-:W-:Y:S01]  /*1ba0*/  UIADD3 UR52, UPT, UPT, UR48, 0x5000, URZ ;  /* 0x0000500030347890 */ /* 0x000fe2000fffe0ff */
[----:B------:R-:W-:Y:S01]  /*1bb0*/  UIADD3 UR53, UPT, UPT, UR48, 0x6008, URZ ;  /* 0x0000600830357890 */ /* 0x000fe2000fffe0ff */
[----:B------:R-:W-:-:S08]  /*1bc0*/  UMOV UR55, 0x40 ;  /* 0x0000004000377882 */ /* 0x000fd00000000000 */
[----:B------:R1:W-:Y:S02]  /*1bd0*/  UTMALDG.2D [UR52], [UR38] ;  /* 0x00000034260075b4 */ /* 0x0003e40008008000 */
[----:B-1----:R-:W-:Y:S01]  /*1be0*/  NOP ;  /* 0x0000000000007918 */ /* 0x002fe20000000000 */
.L_x_51:
[----:B------:R-:W-:Y:S05]  /*1bf0*/  BSYNC.RECONVERGENT B6 ;  /* 0x0000000000067941 */ /* 0x000fea0003800200 */
.L_x_50:
[----:B------:R-:W-:-:S13]  /*1c00*/  ISETP.GT.AND P0, PT, R17, 0x3f, PT ;  /* 0x0000003f1100780c */ /* 0x000fda0003f04270 */
[----:B------:R-:W-:Y:S05]  /*1c10*/  @P0 BRA `(.L_x_54) ;  /* 0x00000000005c0947 */ /* 0x000fea0003800000 */
[C---:B------:R-:W-:Y:S01]  /*1c20*/  IMAD.SHL.U32 R19, R2.reuse, 0x10, RZ ;  /* 0x0000001002137824 */ /* 0x040fe200078e00ff */
[----:B------:R-:W-:Y:S01]  /*1c30*/  SHF.R.U32.HI R18, RZ, 0x2, R2 ;  /* 0x00000002ff127819 */ /* 0x000fe20000011602 */
[----:B------:R-:W-:Y:S01]  /*1c40*/  CS2R R94, SRZ ;  /* 0x00000000005e7805 */ /* 0x000fe2000001ff00 */
[C---:B------:R-:W-:Y:S01]  /*1c50*/  LOP3.LUT R16, R2.reuse, 0x4, RZ, 0xc0, !PT ;  /* 0x0000000402107812 */ /* 0x040fe200078ec0ff */
[----:B------:R-:W-:Y:S01]  /*1c60*/  CS2R R60, SRZ ;  /* 0x00000000003c7805 */ /* 0x000fe2000001ff00 */
[----:B------:R-:W-:Y:S01]  /*1c70*/  LOP3.LUT R17, R2, 0x10, RZ, 0xc0, !PT ;  /* 0x0000001002117812 */ /* 0x000fe200078ec0ff */
[----:B------:R-:W-:Y:S01]  /*1c80*/  CS2R R62, SRZ ;  /* 0x00000000003e7805 */ /* 0x000fe2000001ff00 */
[----:B------:R-:W-:Y:S01]  /*1c90*/  MOV R93, RZ ;  /* 0x000000ff005d7202 */ /* 0x000fe20000000f00 */
[----:B------:R-:W-:Y:S01]  /*1ca0*/  CS2R R88, SRZ ;  /* 0x0000000000587805 */ /* 0x000fe2000001ff00 */
        /* <DEDUP_REMOVED lines=11> */
[----:B------:R-:W-:-:S02]  /*1d60*/  LOP3.LUT R18, R18, 0x8, RZ, 0xc0, !PT ;  /* 0x0000000812127812 */ /* 0x000fc400078ec0ff */
[----:B------:R-:W-:Y:S01]  /*1d70*/  LOP3.LUT R19, R19, 0x400, RZ, 0xc0, !PT ;  /* 0x0000040013137812 */ /* 0x000fe200078ec0ff */
[----:B------:R-:W-:Y:S06]  /*1d80*/  BRA `(.L_x_55) ;  /* 0x0000002400d47947 */ /* 0x000fec0003800000 */
.L_x_54:
[C---:B---34-:R-:W-:Y:S01]  /*1d90*/  LOP3.LUT R3, R2.reuse, 0x1, RZ, 0xc0, !PT ;  /* 0x0000000102037812 */ /* 0x058fe200078ec0ff */
[----:B------:R-:W-:Y:S01]  /*1da0*/  IMAD.SHL.U32 R19, R2, 0x10, RZ ;  /* 0x0000001002137824 */ /* 0x000fe200078e00ff */
[--C-:B------:R-:W-:Y:S01]  /*1db0*/  SHF.R.S32.HI R0, RZ, 0x1, R2.reuse ;  /* 0x00000001ff007819 */ /* 0x100fe20000011402 */
[----:B------:R-:W-:Y:S01]  /*1dc0*/  CS2R R96, SRZ ;  /* 0x0000000000607805 */ /* 0x000fe2000001ff00 */
[--C-:B------:R-:W-:Y:S01]  /*1dd0*/  SHF.R.S32.HI R4, RZ, 0x2, R2.reuse ;  /* 0x00000002ff047819 */ /* 0x100fe20000011402 */
[----:B------:R-:W-:Y:S01]  /*1de0*/  IMAD.SHL.U32 R5, R3, 0x40, RZ ;  /* 0x0000004003057824 */ /* 0x000fe200078e00ff */
[----:B------:R-:W-:Y:S01]  /*1df0*/  SGXT R0, R0, 0x1 ;  /* 0x000000010000781a */ /* 0x000fe20000000200 */
[----:B------:R-:W-:Y:S01]  /*1e00*/  CS2R R98, SRZ ;  /* 0x0000000000627805 */ /* 0x000fe2000001ff00 */
[----:B------:R-:W-:Y:S01]  /*1e10*/  SHF.R.U32.HI R203, RZ, 0x2, R2 ;  /* 0x00000002ffcb7819 */ /* 0x000fe20000011602 */
[----:B------:R-:W-:Y:S01]  /*1e20*/  CS2R R92, SRZ ;  /* 0x00000000005c7805 */ /* 0x000fe2000001ff00 */
[----:B------:R-:W-:Y:S01]  /*1e30*/  LOP3.LUT R5, R5, 0x90, R0, 0xf8, !PT ;  /* 0x0000009005057812 */ /* 0x000fe200078ef800 */
[----:B------:R-:W-:Y:S01]  /*1e40*/  CS2R R94, SRZ ;  /* 0x00000000005e7805 */ /* 0x000fe2000001ff00 */
[----:B------:R-:W-:Y:S01]  /*1e50*/  SHF.R.S32.HI R0, RZ, 0x1f, R17 ;  /* 0x0000001fff007819 */ /* 0x000fe20000011411 */
[----:B------:R-:W-:Y:S01]  /*1e60*/  CS2R R72, SRZ ;  /* 0x0000000000487805 */ /* 0x000fe2000001ff00 */
[----:B------:R-:W-:Y:S01]  /*1e70*/  SGXT R4, R4, 0x1 ;  /* 0x000000010404781a */ /* 0x000fe20000000200 */
[----:B------:R-:W-:Y:S01]  /*1e80*/  CS2R R74, SRZ ;  /* 0x00000000004a7805 */ /* 0x000fe2000001ff00 */
[----:B------:R-:W-:Y:S01]  /*1e90*/  LOP3.LUT R200, R2, 0x8, RZ, 0xc0, !PT ;  /* 0x0000000802c87812 */ /* 0x000fe200078ec0ff */
[----:B------:R-:W-:Y:S01]  /*1ea0*/  CS2R R60, SRZ ;  /* 0x00000000003c7805 */ /* 0x000fe2000001ff00 */
[----:B------:R-:W-:Y:S01]  /*1eb0*/  LEA.HI R0, R0, R17, RZ, 0x6 ;  /* 0x0000001100007211 */ /* 0x000fe200078f30ff */
[----:B------:R-:W-:Y:S01]  /*1ec0*/  CS2R R62, SRZ ;  /* 0x00000000003e7805 */ /* 0x000fe2000001ff00 */
[C---:B------:R-:W-:Y:S01]  /*1ed0*/  LOP3.LUT R202, R2.reuse, 0x2, RZ, 0xc0, !PT ;  /* 0x0000000202ca7812 */ /* 0x040fe200078ec0ff */
[----:B------:R-:W-:Y:S01]  /*1ee0*/  CS2R R104, SRZ ;  /* 0x0000000000687805 */ /* 0x000fe2000001ff00 */
[----:B------:R-:W-:Y:S01]  /*1ef0*/  LOP3.LUT R17, R2, 0x10, RZ, 0xc0, !PT ;  /* 0x0000001002117812 */ /* 0x000fe200078ec0ff */
[----:B------:R-:W-:Y:S01]  /*1f00*/  CS2R R106, SRZ ;  /* 0x00000000006a7805 */ /* 0x000fe2000001ff00 */
[----:B------:R-:W-:Y:S01]  /*1f10*/  SGXT.U32 R203, R203, 0x1 ;  /* 0x00000001cbcb781a */ /* 0x000fe20000000000 */
[----:B------:R-:W-:Y:S01]  /*1f20*/  CS2R R88, SRZ ;  /* 0x0000000000587805 */ /* 0x000fe2000001ff00 */
[----:B------:R-:W-:Y:S01]  /*1f30*/  LOP3.LUT R4, R5, 0x120, R4, 0xf8, !PT ;  /* 0x0000012005047812 */ /* 0x000fe200078ef804 */
[----:B------:R-:W-:Y:S01]  /*1f40*/  IMAD.SHL.U32 R5, R200, 0x40, RZ ;  /* 0x00000040c8057824 */ /* 0x000fe200078e00ff */
[----:B------:R-:W-:Y:S01]  /*1f50*/  LOP3.LUT R19, R19, 0x400, RZ, 0xc0, !PT ;  /* 0x0000040013137812 */ /* 0x000fe200078ec0ff */
[----:B------:R-:W-:Y:S01]  /*1f60*/  CS2R R90, SRZ ;  /* 0x00000000005a7805 */ /* 0x000fe2000001ff00 */
[----:B------:R-:W-:-:S02]  /*1f70*/  IADD3 R205, PT, PT, -R3, RZ, RZ ;  /* 0x000000ff03cd7210 */ /* 0x000fc40007ffe1ff */
[----:B------:R-:W-:Y:S01]  /*1f80*/  SHF.R.U32.HI R200, RZ, 0x2, R200 ;  /* 0x00000002ffc87819 */ /* 0x000fe200000116c8 */
[----:B------:R-:W-:Y:S01]  /*1f90*/  CS2R R64, SRZ ;  /* 0x0000000000407805 */ /* 0x000fe2000001ff00 */
[----:B------:R-:W-:Y:S01]  /*1fa0*/  SHF.R.U32.HI R201, RZ, 0x2, R17 ;  /* 0x00000002ffc97819 */ /* 0x000fe20000011611 */
[----:B------:R-:W-:Y:S01]  /*1fb0*/  CS2R R66, SRZ ;  /* 0x0000000000427805 */ /* 0x000fe2000001ff00 */
[----:B------:R-:W-:Y:S01]  /*1fc0*/  PRMT R3, R203, 0x6540, R202 ;  /* 0x00006540cb037816 */ /* 0x000fe200000000ca */
[----:B------:R-:W-:Y:S01]  /*1fd0*/  CS2R R56, SRZ ;  /* 0x0000000000387805 */ /* 0x000fe2000001ff00 */
[----:B------:R-:W-:Y:S01]  /*1fe0*/  LOP3.LUT R5, R19, R4, R5, 0xfe, !PT ;  /* 0x0000000413057212 */ /* 0x000fe200078efe05 */
[----:B------:R-:W-:Y:S01]  /*1ff0*/  CS2R R58, SRZ ;  /* 0x00000000003a7805 */ /* 0x000fe2000001ff00 */
[----:B------:R-:W-:Y:S01]  /*2000*/  SHF.R.U32.HI R18, RZ, 0x2, R2 ;  /* 0x00000002ff127819 */ /* 0x000fe20000011602 */
[----:B------:R-:W-:Y:S01]  /*2010*/  CS2R R112, SRZ ;  /* 0x0000000000707805 */ /* 0x000fe2000001ff00 */
[----:B------:R-:W-:Y:S01]  /*2020*/  LOP3.LUT R205, R205, 0x120, RZ, 0xc0, !PT ;  /* 0x00000120cdcd7812 */ /* 0x000fe200078ec0ff */
[----:B------:R-:W-:Y:S01]  /*2030*/  CS2R R114, SRZ ;  /* 0x0000000000727805 */ /* 0x000fe2000001ff00 */
[----:B------:R-:W-:Y:S01]  /*2040*/  LOP3.LUT R4, R201, R3, R200, 0xfe, !PT ;  /* 0x00000003c9047212 */ /* 0x000fe200078efec8 */
[----:B------:R-:W-:Y:S01]  /*2050*/  CS2R R84, SRZ ;  /* 0x0000000000547805 */ /* 0x000fe2000001ff00 */
[----:B------:R-:W-:Y:S01]  /*2060*/  SHF.R.S32.HI R209, RZ, 0x6, R0 ;  /* 0x00000006ffd17819 */ /* 0x000fe20000011400 */
[----:B------:R-:W-:Y:S01]  /*2070*/  CS2R R86, SRZ ;  /* 0x0000000000567805 */ /* 0x000fe2000001ff00 */
[----:B------:R-:W-:Y:S01]  /*2080*/  LOP3.LUT R18, R18, 0x8, RZ, 0xc0, !PT ;  /* 0x0000000812127812 */ /* 0x000fe200078ec0ff */
[----:B------:R-:W-:Y:S01]  /*2090*/  CS2R R68, SRZ ;  /* 0x0000000000447805 */ /* 0x000fe2000001ff00 */
[----:B------:R-:W-:Y:S01]  /*20a0*/  LOP3.LUT R3, R4, R205, RZ, 0xfc, !PT ;  /* 0x000000cd04037212 */ /* 0x000fe200078efcff */
[----:B------:R-:W-:Y:S01]  /*20b0*/  CS2R R70, SRZ ;  /* 0x0000000000467805 */ /* 0x000fe2000001ff00 */
[----:B------:R-:W-:Y:S01]  /*20c0*/  LOP3.LUT R28, R5, 0x10, R2, 0x78, !PT ;  /* 0x00000010051c7812 */ /* 0x000fe200078e7802 */
[----:B------:R-:W-:Y:S01]  /*20d0*/  CS2R R52, SRZ ;  /* 0x0000000000347805 */ /* 0x000fe2000001ff00 */
[----:B------:R-:W-:Y:S01]  /*20e0*/  LOP3.LUT R16, R2, 0x4, RZ, 0xc0, !PT ;  /* 0x0000000402107812 */ /* 0x000fe200078ec0ff */
[----:B------:R-:W-:Y:S01]  /*20f0*/  CS2R R54, SRZ ;  /* 0x0000000000367805 */ /* 0x000fe2000001ff00 */
[----:B------:R-:W-:Y:S01]  /*2100*/  MOV R22, 0xffffffff ;  /* 0xffffffff00167802 */ /* 0x000fe20000000f00 */
[----:B------:R-:W-:Y:S01]  /*2110*/  MOV R23, RZ ;  /* 0x000000ff00177202 */ /* 0x000fe20000000f00 */
        /* <DEDUP_REMOVED lines=9> */
[----:B------:R-:W-:Y:S01]  /*21b0*/  IMAD.SHL.U32 R202, R202, 0x100, RZ ;  /* 0x00000100caca7824 */ /* 0x000fe200078e00ff */
[----:B------:R-:W-:-:S02]  /*21c0*/  IADD3 R207, PT, PT, R209, -0x2, RZ ;  /* 0xfffffffed1cf7810 */ /* 0x000fc40007ffe0ff */
[C-C-:B------:R-:W-:Y:S02]  /*21d0*/  LOP3.LUT R199, R18.reuse, 0x40, R3.reuse, 0x1e, !PT ;  /* 0x0000004012c77812 */ /* 0x140fe400078e1e03 */
[C-C-:B------:R-:W-:Y:S02]  /*21e0*/  LOP3.LUT R198, R18.reuse, 0x90, R3.reuse, 0x1e, !PT ;  /* 0x0000009012c67812 */ /* 0x140fe400078e1e03 */
[C-C-:B------:R-:W-:Y:S02]  /*21f0*/  LOP3.LUT R197, R18.reuse, 0xd0, R3.reuse, 0x1e, !PT ;  /* 0x000000d012c57812 */ /* 0x140fe400078e1e03 */
[C-C-:B------:R-:W-:Y:S02]  /*2200*/  LOP3.LUT R196, R18.reuse, 0x400, R3.reuse, 0x1e, !PT ;  /* 0x0000040012c47812 */ /* 0x140fe400078e1e03 */
[C-C-:B------:R-:W-:Y:S02]  /*2210*/  LOP3.LUT R195, R18.reuse, 0x440, R3.reuse, 0x1e, !PT ;  /* 0x0000044012c37812 */ /* 0x140fe400078e1e03 */
[----:B------:R-:W-:-:S02]  /*2220*/  LOP3.LUT R194, R18, 0x490, R3, 0x1e, !PT ;  /* 0x0000049012c27812 */ /* 0x000fc400078e1e03 */
        /* <DEDUP_REMOVED lines=24> */
[----:B------:R-:W-:Y:S02]  /*23b0*/  LOP3.LUT R169, R18, 0xcc0, R3, 0x1e, !PT ;  /* 0x00000cc012a97812 */ /* 0x000fe400078e1e03 */
        /* <DEDUP_REMOVED lines=31> */
[----:B------:R-:W-:Y:S02]  /*25b0*/  LOP3.LUT R46, R3, 0xce0, R18, 0x36, !PT ;  /* 0x00000ce0032e7812 */ /* 0x000fe400078e3612 */
[C---:B------:R-:W-:Y:S02]  /*25c0*/  LOP3.LUT R47, R28.reuse, 0x20, RZ, 0x3c, !PT ;  /* 0x000000201c2f7812 */ /* 0x040fe400078e3cff */
[C---:B------:R-:W-:Y:S02]  /*25d0*/  LOP3.LUT R144, R28.reuse, 0x800, RZ, 0x3c, !PT ;  /* 0x000008001c907812 */ /* 0x040fe400078e3cff */
[----:B------:R-:W-:-:S02]  /*25e0*/  LOP3.LUT R145, R28, 0x820, RZ, 0x3c, !PT ;  /* 0x000008201c917812 */ /* 0x000fc400078e3cff */
[C---:B------:R-:W-:Y:S02]  /*25f0*/  LOP3.LUT R146, R28.reuse, 0x1000, RZ, 0x3c, !PT ;  /* 0x000010001c927812 */ /* 0x040fe400078e3cff */
[C---:B------:R-:W-:Y:S02]  /*2600*/  LOP3.LUT R27, R28.reuse, 0x1020, RZ, 0x3c, !PT ;  /* 0x000010201c1b7812 */ /* 0x040fe400078e3cff */
[C---:B------:R-:W-:Y:S02]  /*2610*/  LOP3.LUT R26, R28.reuse, 0x1800, RZ, 0x3c, !PT ;  /* 0x000018001c1a7812 */ /* 0x040fe400078e3cff */
[----:B------:R-:W-:-:S07]  /*2620*/  LOP3.LUT R25, R28, 0x1820, RZ, 0x3c, !PT ;  /* 0x000018201c197812 */ /* 0x000fce00078e3cff */
.L_x_65:
[----:B------:R-:W-:Y:S05]  /*2630*/  YIELD ;  /* 0x0000000000007946 */ /* 0x000fea0003800000 */
[----:B------:R-:W-:Y:S05]  /*2640*/  WARPSYNC.ALL ;  /* 0x0000000000007948 */ /* 0x000fea0003800000 */
[----:B------:R-:W-:Y:S01]  /*2650*/  NOP ;  /* 0x0000000000007918 */ /* 0x000fe20000000000 */
[----:B------:R-:W-:Y:S01]  /*2660*/  IADD3 R22, PT, PT, R22, 0x1, RZ ;  /* 0x0000000116167810 */ /* 0x000fe20007ffe0ff */
[----:B------:R-:W-:Y:S04]  /*2670*/  BAR.SYNC.DEFER_BLOCKING 0x0 ;  /* 0x0000000000007b1d */ /* 0x000fe80000010000 */
[----:B------:R-:W-:-:S02]  /*2680*/  ISETP.GT.AND P0, PT, R22, 0x1, PT ;  /* 0x000000011600780c */ /* 0x000fc40003f04270 */
[----:B------:R-:W-:Y:S03]  /*2690*/  BSSY.RECONVERGENT B0, `(.L_x_56) ;  /* 0x000000d000007945 */ /* 0x000fe60003800200 */
[----:B------:R-:W-:Y:S01]  /*26a0*/  SEL R0, RZ, 0x1, !P0 ;  /* 0x00000001ff007807 */ /* 0x000fe20004000000 */
[----:B------:R-:W-:-:S04]  /*26b0*/  SEL R22, R22, RZ, !P0 ;  /* 0x000000ff16167207 */ /* 0x000fc80004000000 */
[----:B------:R-:W-:Y:S01]  /*26c0*/  LOP3.LUT R23, R23, R0, RZ, 0x3c, !PT ;  /* 0x0000000017177212 */ /* 0x000fe200078e3cff */
[C---:B------:R-:W-:Y:S02]  /*26d0*/  IMAD R7, R22.reuse, 0x8, R211 ;  /* 0x0000000816077824 */ /* 0x040fe400078e02d3 */
[----:B------:R-:W-:Y:S02]  /*26e0*/  IMAD R0, R22, 0x1000, R204 ;  /* 0x0000100016007824 */ /* 0x000fe400078e02cc */
[----:B------:R-:W-:-:S03]  /*26f0*/  IMAD.U32 R6, R23, -0x80000000, RZ ;  /* 0x8000000017067824 */ /* 0x000fc600078e00ff */
[-C--:B------:R-:W-:Y:S01]  /*2700*/  IADD3 R3, PT, PT, R202, R0.reuse, R205 ;  /* 0x00000000ca037210 */ /* 0x080fe20007ffe0cd */
[----:B------:R-:W1:Y:S01]  /*2710*/  SYNCS.PHASECHK.TRANS64.TRYWAIT P0, [R7+URZ], R6 ;  /* 0x00000006070075a7 */ /* 0x000e6200080011ff */
[----:B------:R-:W-:Y:S02]  /*2720*/  IADD3 R5, PT, PT, R199, R0, RZ ;  /* 0x00000000c7057210 */ /* 0x000fe40007ffe0ff */
[----:B------:R-:W-:-:S04]  /*2730*/  IADD3 R3, PT, PT, R200, R3, R203 ;  /* 0x00000003c8037210 */ /* 0x000fc80007ffe0cb */
[----:B------:R-:W-:Y:S01]  /*2740*/  IADD3 R4, PT, PT, R18, R3, R201 ;  /* 0x0000000312047210 */ /* 0x000fe20007ffe0c9 */
[----:B-1----:R-:W-:Y:S06]  /*2750*/  @!P0 BRA `(.L_x_57) ;  /* 0x0000002000288947 */ /* 0x002fec0003800000 */
.L_x_66:
[----:B------:R-:W-:Y:S05]  /*2760*/  BSYNC.RECONVERGENT B0 ;  /* 0x0000000000007941 */ /* 0x000fea0003800200 */
.L_x_56:
[-C--:B------:R-:W-:Y:S02]  /*2770*/  IADD3 R6, PT, PT, R196, R0.reuse, RZ ;  /* 0x00000000c4067210 */ /* 0x080fe40007ffe0ff */
[-C--:B------:R-:W-:Y:S01]  /*2780*/  IADD3 R7, PT, PT, R195, R0.reuse, RZ ;  /* 0x00000000c3077210 */ /* 0x080fe20007ffe0ff */
[----:B------:R-:W-:Y:S01]  /*2790*/  LDS.U8 R4, [R4] ;  /* 0x0000000004047984 */ /* 0x000fe20000000000 */
[----:B------:R-:W-:Y:S01]  /*27a0*/  LEA R3, R22, UR48, 0xd ;  /* 0x0000003016037c11 */ /* 0x000fe2000f8e68ff */
[----:B------:R-:W-:Y:S01]  /*27b0*/  UIADD3 UR42, UPT, UPT, UR42, 0x1, URZ ;  /* 0x000000012a2a7890 */ /* 0x000fe2000fffe0ff */
[-C--:B------:R-:W-:Y:S01]  /*27c0*/  IADD3 R8, PT, PT, R180, R0.reuse, RZ ;  /* 0x00000000b4087210 */ /* 0x080fe20007ffe0ff */
[----:B------:R-:W1:Y:S01]  /*27d0*/  LDS.U8 R5, [R5] ;  /* 0x0000000005057984 */ /* 0x000e620000000000 */
[----:B------:R-:W-:Y:S02]  /*27e0*/  IADD3 R9, PT, PT, R179, R0, RZ ;  /* 0x00000000b3097210 */ /* 0x000fe40007ffe0ff */
[----:B------:R-:W-:-:S02]  /*27f0*/  IADD3 R140, PT, PT, R28, R3, RZ ;  /* 0x000000031c8c7210 */ /* 0x000fc40007ffe0ff */
[-C--:B------:R-:W-:Y:S01]  /*2800*/  IADD3 R136, PT, PT, R144, R3.reuse, RZ ;  /* 0x0000000390887210 */ /* 0x080fe20007ffe0ff */
[----:B------:R-:W-:Y:S01]  /*2810*/  LDS.U8 R6, [R6] ;  /* 0x0000000006067984 */ /* 0x000fe20000000000 */
[-C--:B------:R-:W-:Y:S02]  /*2820*/  IADD3 R128, PT, PT, R146, R3.reuse, RZ ;  /* 0x0000000392807210 */ /* 0x080fe40007ffe0ff */
[----:B------:R-:W-:Y:S02]  /*2830*/  IADD3 R116, PT, PT, R26, R3, RZ ;  /* 0x000000031a747210 */ /* 0x000fe40007ffe0ff */
[-C--:B------:R-:W-:Y:S01]  /*2840*/  IADD3 R12, PT, PT, R178, R0.reuse, RZ ;  /* 0x00000000b20c7210 */ /* 0x080fe20007ffe0ff */
[----:B------:R-:W2:Y:S01]  /*2850*/  LDS.U8 R7, [R7] ;  /* 0x0000000007077984 */ /* 0x000ea20000000000 */
[----:B------:R-:W-:Y:S01]  /*2860*/  IADD3 R13, PT, PT, R177, R0, RZ ;  /* 0x00000000b10d7210 */ /* 0x000fe20007ffe0ff */
[----:B------:R-:W-:Y:S01]  /*2870*/  ISETP.GE.AND P0, PT, R24, R207, PT ;  /* 0x000000cf1800720c */ /* 0x000fe20003f06270 */
[----:B------:R-:W-:Y:S01]  /*2880*/  UISETP.GT.AND UP0, UPT, UR42, 0x1, UPT ;  /* 0x000000012a00788c */ /* 0x000fe2000bf04270 */
[----:B------:R-:W3:Y:S03]  /*2890*/  LDSM.16.M88.4 R140, [R140] ;  /* 0x000000008c8c783b */ /* 0x000ee60000000200 */
[----:B------:R-:W-:Y:S01]  /*28a0*/  ISETP.EQ.AND P0, PT, R2, RZ, !P0 ;  /* 0x000000ff0200720c */ /* 0x000fe20004702270 */
[----:B------:R-:W-:Y:S01]  /*28b0*/  LDSM.16.M88.4 R136, [R136] ;  /* 0x000000008888783b */ /* 0x000fe20000000200 */
[----:B------:R-:W-:-:S03]  /*28c0*/  USEL UR42, UR42, URZ, !UP0 ;  /* 0x000000ff2a2a7287 */ /* 0x000fc6000c000000 */
[----:B------:R-:W-:Y:S04]  /*28d0*/  LDSM.16.M88.4 R128, [R128] ;  /* 0x000000008080783b */ /* 0x000fe80000000200 */
[----:B------:R-:W4:Y:S04]  /*28e0*/  LDSM.16.M88.4 R116, [R116] ;  /* 0x000000007474783b */ /* 0x000f280000000200 */
[----:B------:R5:W-:Y:S04]  /*28f0*/  LDS.U8 R10, [R8] ;  /* 0x00000000080a7984 */ /* 0x000be80000000000 */
[----:B------:R1:W4:Y:S01]  /*2900*/  LDS.U8 R11, [R9] ;  /* 0x00000000090b7984 */ /* 0x0003220000000000 */
[----:B-----5:R-:W-:-:S03]  /*2910*/  IADD3 R8, PT, PT, R182, R0, RZ ;  /* 0x00000000b6087210 */ /* 0x020fc60007ffe0ff */
[----:B------:R-:W-:Y:S01]  /*2920*/  LDS.U8 R12, [R12] ;  /* 0x000000000c0c7984 */ /* 0x000fe20000000000 */
[----:B-1----:R-:W-:Y:S01]  /*2930*/  IMAD R120, R5, 0x100, R4 ;  /* 0x0000010005787824 */ /* 0x002fe200078e0204 */
[-C--:B------:R-:W-:Y:S02]  /*2940*/  IADD3 R4, PT, PT, R198, R0.reuse, RZ ;  /* 0x00000000c6047210 */ /* 0x080fe40007ffe0ff */
[-C--:B------:R-:W-:Y:S02]  /*2950*/  IADD3 R5, PT, PT, R197, R0.reuse, RZ ;  /* 0x00000000c5057210 */ /* 0x080fe40007ffe0ff */
[----:B------:R-:W-:Y:S01]  /*2960*/  IADD3 R9, PT, PT, R181, R0, RZ ;  /* 0x00000000b5097210 */ /* 0x000fe20007ffe0ff */
[----:B------:R-:W-:Y:S01]  /*2970*/  LDS.U8 R8, [R8] ;  /* 0x0000000008087984 */ /* 0x000fe20000000000 */
[----:B------:R-:W-:Y:S01]  /*2980*/  F2FP.F16.E5M2.UNPACK_B R120, R120 ;  /* 0x00000078ff78723e */ /* 0x000fe200020004ff */
[----:B--2---:R-:W-:Y:S01]  /*2990*/  IMAD R121, R7, 0x100, R6 ;  /* 0x0000010007797824 */ /* 0x004fe200078e0206 */
[----:B------:R-:W-:-:S02]  /*29a0*/  IADD3 R6, PT, PT, R194, R0, RZ ;  /* 0x00000000c2067210 */ /* 0x000fc40007ffe0ff */
[----:B------:R-:W-:Y:S01]  /*29b0*/  IADD3 R7, PT, PT, R193, R0, RZ ;  /* 0x00000000c1077210 */ /* 0x000fe20007ffe0ff */
[----:B------:R-:W-:Y:S01]  /*29c0*/  LDS.U8 R4, [R4] ;  /* 0x0000000004047984 */ /* 0x000fe20000000000 */
[----:B---3--:R-:W-:Y:S02]  /*29d0*/  F2FP.F16.E5M2.UNPACK_B R100, R140 ;  /* 0x0000008cff64723e */ /* 0x008fe400020004ff */
[----:B------:R-:W-:Y:S01]  /*29e0*/  F2FP.F16.E5M2.UNPACK_B R101, R141 ;  /* 0x0000008dff65723e */ /* 0x000fe200020004ff */
[----:B------:R-:W1:Y:S01]  /*29f0*/  LDS.U8 R5, [R5] ;  /* 0x0000000005057984 */ /* 0x000e620000000000 */
[----:B------:R-:W-:Y:S02]  /*2a00*/  F2FP.F16.E5M2.UNPACK_B R102, R142 ;  /* 0x0000008eff66723e */ /* 0x000fe400020004ff */
[----:B------:R-:W-:Y:S01]  /*2a10*/  F2FP.F16.E5M2.UNPACK_B R103, R143 ;  /* 0x0000008fff67723e */ /* 0x000fe200020004ff */
[----:B------:R-:W-:Y:S01]  /*2a20*/  LDS.U8 R6, [R6] ;  /* 0x0000000006067984 */ /* 0x000fe20000000000 */
[----:B------:R-:W-:-:S02]  /*2a30*/  F2FP.F16.E5M2.UNPACK_B R121, R121 ;  /* 0x00000079ff79723e */ /* 0x000fc400020004ff */
[----:B------:R-:W-:Y:S01]  /*2a40*/  F2FP.F16.E5M2.UNPACK_B R140, R140.H1 ;  /* 0x0000008cff8c723e */ /* 0x000fe200030004ff */
[----:B------:R-:W2:Y:S01]  /*2a50*/  LDS.U8 R7, [R7] ;  /* 0x0000000007077984 */ /* 0x000ea20000000000 */
[----:B----4-:R-:W-:Y:S02]  /*2a60*/  F2FP.F16.E5M2.UNPACK_B R132, R116 ;  /* 0x00000074ff84723e */ /* 0x010fe400020004ff */
[----:B------:R-:W-:Y:S01]  /*2a70*/  F2FP.F16.E5M2.UNPACK_B R133, R117 ;  /* 0x00000075ff85723e */ /* 0x000fe200020004ff */
[----:B------:R-:W-:Y:S01]  /*2a80*/  HMMA.16816.F32 R152, R100, R120, R96 ;  /* 0x000000786498723c */ /* 0x000fe20000001860 */
[----:B------:R-:W-:Y:S01]  /*2a90*/  LDS.U8 R9, [R9] ;  /* 0x0000000009097984 */ /* 0x000fe20000000000 */
[----:B------:R-:W-:Y:S02]  /*2aa0*/  F2FP.F16.E5M2.UNPACK_B R134, R118 ;  /* 0x00000076ff86723e */ /* 0x000fe400020004ff */
[----:B------:R-:W-:Y:S01]  /*2ab0*/  F2FP.F16.E5M2.UNPACK_B R135, R119 ;  /* 0x00000077ff87723e */ /* 0x000fe200020004ff */
[----:B------:R-:W-:Y:S01]  /*2ac0*/  IMAD R10, R11, 0x100, R10 ;  /* 0x000001000b0a7824 */ /* 0x000fe200078e020a */
[----:B------:R-:W-:Y:S01]  /*2ad0*/  F2FP.F16.E5M2.UNPACK_B R141, R141.H1 ;  /* 0x0000008dff8d723e */ /* 0x000fe200030004ff */
[----:B------:R-:W-:Y:S01]  /*2ae0*/  LDS.U8 R13, [R13] ;  /* 0x000000000d0d7984 */ /* 0x000fe20000000000 */
[----:B------:R-:W-:-:S02]  /*2af0*/  F2FP.F16.E5M2.UNPACK_B R96, R136 ;  /* 0x00000088ff60723e */ /* 0x000fc400020004ff */
[----:B------:R-:W-:Y:S02]  /*2b00*/  F2FP.F16.E5M2.UNPACK_B R97, R137 ;  /* 0x00000089ff61723e */ /* 0x000fe400020004ff */
[----:B------:R-:W-:Y:S02]  /*2b10*/  F2FP.F16.E5M2.UNPACK_B R98, R138 ;  /* 0x0000008aff62723e */ /* 0x000fe400020004ff */
[----:B------:R-:W-:Y:S02]  /*2b20*/  F2FP.F16.E5M2.UNPACK_B R99, R139 ;  /* 0x0000008bff63723e */ /* 0x000fe400020004ff */
[----:B------:R-:W-:Y:S02]  /*2b30*/  F2FP.F16.E5M2.UNPACK_B R142, R142.H1 ;  /* 0x0000008eff8e723e */ /* 0x000fe400030004ff */
[----:B------:R-:W-:Y:S02]  /*2b40*/  F2FP.F16.E5M2.UNPACK_B R143, R143.H1 ;  /* 0x0000008fff8f723e */ /* 0x000fe400030004ff */
[----:B------:R-:W-:Y:S01]  /*2b50*/  IADD3 R11, PT, PT, R163, R0, RZ ;  /* 0x00000000a30b7210 */ /* 0x000fe20007ffe0ff */
[----:B------:R-:W-:Y:S01]  /*2b60*/  HMMA.16816.F32 R148, R96, R120, R104 ;  /* 0x000000786094723c */ /* 0x000fe20000001868 */
[----:B------:R-:W-:-:S02]  /*2b70*/  F2FP.F16.E5M2.UNPACK_B R136, R136.H1 ;  /* 0x00000088ff88723e */ /* 0x000fc400030004ff */
[----:B------:R-:W-:Y:S02]  /*2b80*/  F2FP.F16.E5M2.UNPACK_B R137, R137.H1 ;  /* 0x00000089ff89723e */ /* 0x000fe400030004ff */
[----:B------:R-:W-:Y:S01]  /*2b90*/  LDS.U8 R11, [R11] ;  /* 0x000000000b0b7984 */ /* 0x000fe20000000000 */
[----:B------:R-:W-:Y:S01]  /*2ba0*/  F2FP.F16.E5M2.UNPACK_B R138, R138.H1 ;  /* 0x0000008aff8a723e */ /* 0x000fe200030004ff */
[----:B-1----:R-:W-:Y:S01]  /*2bb0*/  IMAD R4, R5, 0x100, R4 ;  /* 0x0000010005047824 */ /* 0x002fe200078e0204 */
[----:B------:R-:W-:Y:S02]  /*2bc0*/  IADD3 R5, PT, PT, R183, R0, RZ ;  /* 0x00000000b7057210 */ /* 0x000fe40007ffe0ff */
[----:B------:R-:W-:Y:S02]  /*2bd0*/  F2FP.F16.E5M2.UNPACK_B R104, R128 ;  /* 0x00000080ff68723e */ /* 0x000fe400020004ff */
[----:B------:R-:W-:Y:S02]  /*2be0*/  F2FP.F16.E5M2.UNPACK_B R105, R129 ;  /* 0x00000081ff69723e */ /* 0x000fe400020004ff */
[----:B------:R-:W-:Y:S01]  /*2bf0*/  F2FP.F16.E5M2.UNPACK_B R106, R130 ;  /* 0x00000082ff6a723e */ /* 0x000fe200020004ff */
[----:B------:R-:W-:Y:S01]  /*2c00*/  LDS.U8 R5, [R5] ;  /* 0x0000000005057984 */ /* 0x000fe20000000000 */
[----:B--2---:R-:W-:Y:S01]  /*2c10*/  IMAD R7, R7, 0x100, R6 ;  /* 0x0000010007077824 */ /* 0x004fe200078e0206 */
[----:B------:R-:W-:-:S02]  /*2c20*/  F2FP.F16.E5M2.UNPACK_B R6, R4 ;  /* 0x00000004ff06723e */ /* 0x000fc400020004ff */
[----:B------:R-:W-:Y:S02]  /*2c30*/  IADD3 R4, PT, PT, R184, R0, RZ ;  /* 0x00000000b8047210 */ /* 0x000fe40007ffe0ff */
[----:B------:R-:W-:Y:S02]  /*2c40*/  F2FP.F16.E5M2.UNPACK_B R107, R131 ;  /* 0x00000083ff6b723e */ /* 0x000fe400020004ff */
[----:B------:R-:W-:Y:S02]  /*2c50*/  F2FP.F16.E5M2.UNPACK_B R7, R7 ;  /* 0x00000007ff07723e */ /* 0x000fe400020004ff */
[----:B------:R-:W-:Y:S01]  /*2c60*/  F2FP.F16.E5M2.UNPACK_B R139, R139.H1 ;  /* 0x0000008bff8b723e */ /* 0x000fe200030004ff */
[----:B------:R-:W1:Y:S01]  /*2c70*/  LDS.U8 R4, [R4] ;  /* 0x0000000004047984 */ /* 0x000e620000000000 */
[----:B------:R-:W-:Y:S01]  /*2c80*/  F2FP.F16.E5M2.UNPACK_B R128, R128.H1 ;  /* 0x00000080ff80723e */ /* 0x000fe200030004ff */
[----:B------:R-:W-:Y:S01]  /*2c90*/  HMMA.16816.F32 R124, R104, R120, R112 ;  /* 0x00000078687c723c */ /* 0x000fe20000001870 */
[----:B------:R-:W-:-:S02]  /*2ca0*/  F2FP.F16.E5M2.UNPACK_B R129, R129.H1 ;  /* 0x00000081ff81723e */ /* 0x000fc400030004ff */
[----:B------:R-:W-:Y:S02]  /*2cb0*/  F2FP.F16.E5M2.UNPACK_B R130, R130.H1 ;  /* 0x00000082ff82723e */ /* 0x000fe400030004ff */
[----:B------:R-:W-:Y:S02]  /*2cc0*/  F2FP.F16.E5M2.UNPACK_B R131, R131.H1 ;  /* 0x00000083ff83723e */ /* 0x000fe400030004ff */
[----:B------:R-:W-:Y:S02]  /*2cd0*/  F2FP.F16.E5M2.UNPACK_B R116, R116.H1 ;  /* 0x00000074ff74723e */ /* 0x000fe400030004ff */
[----:B------:R-:W-:Y:S02]  /*2ce0*/  F2FP.F16.E5M2.UNPACK_B R117, R117.H1 ;  /* 0x00000075ff75723e */ /* 0x000fe400030004ff */
[----:B------:R-:W-:Y:S02]  /*2cf0*/  F2FP.F16.E5M2.UNPACK_B R118, R118.H1 ;  /* 0x00000076ff76723e */ /* 0x000fe400030004ff */
[----:B------:R-:W-:-:S03]  /*2d00*/  F2FP.F16.E5M2.UNPACK_B R119, R119.H1 ;  /* 0x00000077ff77723e */ /* 0x000fc600030004ff */
[----:B------:R-:W-:-:S15]  /*2d10*/  HMMA.16816.F32 R120, R132, R120, R108 ;  /* 0x000000788478723c */ /* 0x000fde000000186c */
[----:B------:R-:W-:Y:S01]  /*2d20*/  NOP ;  /* 0x0000000000007918 */ /* 0x000fe20000000000 */
[----:B------:R-:W-:Y:S01]  /*2d30*/  HMMA.16816.F32 R112, R140, R6, R152 ;  /* 0x000000068c70723c */ /* 0x000fe20000001898 */
[----:B-1----:R-:W-:Y:S01]  /*2d40*/  IMAD R4, R5, 0x100, R4 ;  /* 0x0000010005047824 */ /* 0x002fe200078e0204 */
[----:B------:R-:W-:-:S06]  /*2d50*/  IADD3 R5, PT, PT, R167, R0, RZ ;  /* 0x00000000a7057210 */ /* 0x000fcc0007ffe0ff */
[----:B------:R-:W-:Y:S02]  /*2d60*/  F2FP.F16.E5M2.UNPACK_B R153, R10 ;  /* 0x0000000aff99723e */ /* 0x000fe400020004ff */
[----:B------:R-:W-:Y:S02]  /*2d70*/  IADD3 R10, PT, PT, R164, R0, RZ ;  /* 0x00000000a40a7210 */ /* 0x000fe40007ffe0ff */
[----:B------:R-:W-:Y:S02]  /*2d80*/  F2FP.F16.E5M2.UNPACK_B R152, R4 ;  /* 0x00000004ff98723e */ /* 0x000fe400020004ff */
[----:B------:R-:W-:Y:S01]  /*2d90*/  IADD3 R4, PT, PT, R168, R0, RZ ;  /* 0x00000000a8047210 */ /* 0x000fe20007ffe0ff */
[----:B------:R-:W-:Y:S01]  /*2da0*/  LDS.U8 R5, [R5] ;  /* 0x0000000005057984 */ /* 0x000fe20000000000 */
[-C--:B------:R-:W-:Y:S03]  /*2db0*/  HMMA.16816.F32 R108, R136, R6.reuse, R148 ;  /* 0x00000006886c723c */ /* 0x080fe60000001894 */
[----:B------:R-:W-:Y:S04]  /*2dc0*/  LDS.U8 R10, [R10] ;  /* 0x000000000a0a7984 */ /* 0x000fe80000000000 */
[----:B------:R-:W1:Y:S09]  /*2dd0*/  LDS.U8 R4, [R4] ;  /* 0x0000000004047984 */ /* 0x000e720000000000 */
[----:B------:R-:W-:-:S15]  /*2de0*/  HMMA.16816.F32 R124, R128, R6, R124 ;  /* 0x00000006807c723c */ /* 0x000fde000000187c */
[----:B------:R-:W-:Y:S01]  /*2df0*/  NOP ;  /* 0x0000000000007918 */ /* 0x000fe20000000000 */
[----:B------:R-:W-:Y:S08]  /*2e00*/  HMMA.16816.F32 R120, R116, R6, R120 ;  /* 0x000000067478723c */ /* 0x000ff00000001878 */
[----:B------:R-:W-:Y:S01]  /*2e10*/  IMAD R6, R9, 0x100, R8 ;  /* 0x0000010009067824 */ /* 0x000fe200078e0208 */
[-C--:B------:R-:W-:Y:S02]  /*2e20*/  IADD3 R8, PT, PT, R166, R0.reuse, RZ ;  /* 0x00000000a6087210 */ /* 0x080fe40007ffe0ff */
[-C--:B------:R-:W-:Y:S01]  /*2e30*/  IADD3 R9, PT, PT, R165, R0.reuse, RZ ;  /* 0x00000000a5097210 */ /* 0x080fe20007ffe0ff */
[----:B------:R-:W-:Y:S01]  /*2e40*/  IMAD R7, R13, 0x100, R12 ;  /* 0x000001000d077824 */ /* 0x000fe200078e020c */
[----:B------:R-:W-:-:S02]  /*2e50*/  IADD3 R12, PT, PT, R162, R0, RZ ;  /* 0x00000000a20c7210 */ /* 0x000fc40007ffe0ff */
[----:B------:R-:W-:Y:S02]  /*2e60*/  IADD3 R13, PT, PT, R161, R0, RZ ;  /* 0x00000000a10d7210 */ /* 0x000fe40007ffe0ff */
[----:B------:R-:W-:Y:S01]  /*2e70*/  F2FP.F16.E5M2.UNPACK_B R6, R6 ;  /* 0x00000006ff06723e */ /* 0x000fe200020004ff */
[----:B------:R-:W-:Y:S01]  /*2e80*/  LDS.U8 R8, [R8] ;  /* 0x0000000008087984 */ /* 0x000fe20000000000 */
[-C--:B------:R-:W-:Y:S01]  /*2e90*/  HMMA.16816.F32 R92, R100, R152.reuse, R92 ;  /* 0x00000098645c723c */ /* 0x080fe2000000185c */
[----:B------:R-:W-:Y:S01]  /*2ea0*/  F2FP.F16.E5M2.UNPACK_B R7, R7 ;  /* 0x00000007ff07723e */ /* 0x000fe200020004ff */
[----:B-1----:R-:W-:Y:S01]  /*2eb0*/  IMAD R4, R5, 0x100, R4 ;  /* 0x0000010005047824 */ /* 0x002fe200078e0204 */
[----:B------:R-:W1:Y:S01]  /*2ec0*/  LDS.U8 R9, [R9] ;  /* 0x0000000009097984 */ /* 0x000e620000000000 */
[----:B------:R-:W-:Y:S01]  /*2ed0*/  IMAD R10, R11, 0x100, R10 ;  /* 0x000001000b0a7824 */ /* 0x000fe200078e020a */
[-C--:B------:R-:W-:Y:S02]  /*2ee0*/  IADD3 R5, PT, PT, R32, R0.reuse, RZ ;  /* 0x0000000020057210 */ /* 0x080fe40007ffe0ff */
[----:B------:R-:W-:Y:S01]  /*2ef0*/  IADD3 R11, PT, PT, R36, R0, RZ ;  /* 0x00000000240b7210 */ /* 0x000fe20007ffe0ff */
[----:B------:R-:W-:Y:S04]  /*2f00*/  LDS.U8 R12, [R12] ;  /* 0x000000000c0c7984 */ /* 0x000fe80000000000 */
[----:B------:R-:W2:Y:S04]  /*2f10*/  LDS.U8 R13, [R13] ;  /* 0x000000000d0d7984 */ /* 0x000ea80000000000 */
[----:B------:R-:W-:Y:S01]  /*2f20*/  LDS.U8 R5, [R5] ;  /* 0x0000000005057984 */ /* 0x000fe20000000000 */
[----:B------:R-:W-:Y:S03]  /*2f30*/  HMMA.16816.F32 R88, R96, R152, R88 ;  /* 0x000000986058723c */ /* 0x000fe60000001858 */
[----:B------:R-:W-:-:S13]  /*2f40*/  LDS.U8 R11, [R11] ;  /* 0x000000000b0b7984 */ /* 0x000fda0000000000 */
[----:B------:R-:W-:-:S15]  /*2f50*/  HMMA.16816.F32 R148, R104, R152, R84 ;  /* 0x000000986894723c */ /* 0x000fde0000001854 */
[----:B------:R-:W-:Y:S01]  /*2f60*/  NOP ;  /* 0x0000000000007918 */ /* 0x000fe20000000000 */
[----:B------:R-:W-:-:S15]  /*2f70*/  HMMA.16816.F32 R152, R132, R152, R80 ;  /* 0x000000988498723c */ /* 0x000fde0000001850 */
[----:B------:R-:W-:Y:S01]  /*2f80*/  NOP ;  /* 0x0000000000007918 */ /* 0x000fe20000000000 */
[----:B------:R-:W-:-:S15]  /*2f90*/  HMMA.16816.F32 R84, R140, R6, R92 ;  /* 0x000000068c54723c */ /* 0x000fde000000185c */
[----:B------:R-:W-:Y:S01]  /*2fa0*/  NOP ;  /* 0x0000000000007918 */ /* 0x000fe20000000000 */
[----:B------:R-:W-:-:S15]  /*2fb0*/  HMMA.16816.F32 R92, R136, R6, R88 ;  /* 0x00000006885c723c */ /* 0x000fde0000001858 */
[----:B------:R-:W-:Y:S01]  /*2fc0*/  NOP ;  /* 0x0000000000007918 */ /* 0x000fe20000000000 */
[----:B------:R-:W-:Y:S08]  /*2fd0*/  HMMA.16816.F32 R88, R116, R6, R152 ;  /* 0x000000067458723c */ /* 0x000ff00000001898 */
[----:B------:R-:W-:Y:S02]  /*2fe0*/  F2FP.F16.E5M2.UNPACK_B R152, R4 ;  /* 0x00000004ff98723e */ /* 0x000fe400020004ff */
[----:B------:R-:W-:-:S02]  /*2ff0*/  F2FP.F16.E5M2.UNPACK_B R153, R10 ;  /* 0x0000000aff99723e */ /* 0x000fc400020004ff */
[-C--:B------:R-:W-:Y:S02]  /*3000*/  IADD3 R4, PT, PT, R31, R0.reuse, RZ ;  /* 0x000000001f047210 */ /* 0x080fe40007ffe0ff */
[-C--:B------:R-:W-:Y:S02]  /*3010*/  IADD3 R10, PT, PT, R35, R0.reuse, RZ ;  /* 0x00000000230a7210 */ /* 0x080fe40007ffe0ff */
[----:B------:R-:W-:Y:S02]  /*3020*/  HMMA.16816.F32 R80, R128, R6, R148 ;  /* 0x000000068050723c */ /* 0x000fe40000001894 */
[----:B------:R-:W3:Y:S04]  /*3030*/  LDS.U8 R4, [R4] ;  /* 0x0000000004047984 */ /* 0x000ee80000000000 */
[----:B------:R-:W4:Y:S02]  /*3040*/  LDS.U8 R10, [R10] ;  /* 0x000000000a0a7984 */ /* 0x000f240000000000 */
[----:B-1----:R-:W-:Y:S01]  /*3050*/  IMAD R6, R9, 0x100, R8 ;  /* 0x0000010009067824 */ /* 0x002fe200078e0208 */
[----:B------:R-:W-:-:S02]  /*3060*/  IADD3 R8, PT, PT, R33, R0, RZ ;  /* 0x0000000021087210 */ /* 0x000fc40007ffe0ff */
[-C--:B------:R-:W-:Y:S01]  /*3070*/  IADD3 R9, PT, PT, R34, R0.reuse, RZ ;  /* 0x0000000022097210 */ /* 0x080fe20007ffe0ff */
[----:B--2---:R-:W-:Y:S01]  /*3080*/  IMAD R7, R13, 0x100, R12 ;  /* 0x000001000d077824 */ /* 0x004fe200078e020c */
[-C--:B------:R-:W-:Y:S02]  /*3090*/  IADD3 R12, PT, PT, R37, R0.reuse, RZ ;  /* 0x00000000250c7210 */ /* 0x080fe40007ffe0ff */
[----:B------:R-:W-:Y:S02]  /*30a0*/  IADD3 R13, PT, PT, R38, R0, RZ ;  /* 0x00000000260d7210 */ /* 0x000fe40007ffe0ff */
[----:B------:R-:W-:Y:S01]  /*30b0*/  F2FP.F16.E5M2.UNPACK_B R6, R6 ;  /* 0x00000006ff06723e */ /* 0x000fe200020004ff */
[----:B------:R-:W-:Y:S01]  /*30c0*/  LDS.U8 R8, [R8] ;  /* 0x0000000008087984 */ /* 0x000fe20000000000 */
[-C--:B------:R-:W-:Y:S01]  /*30d0*/  HMMA.16816.F32 R72, R100, R152.reuse, R72 ;  /* 0x000000986448723c */ /* 0x080fe20000001848 */
[----:B------:R-:W-:Y:S02]  /*30e0*/  F2FP.F16.E5M2.UNPACK_B R7, R7 ;  /* 0x00000007ff07723e */ /* 0x000fe400020004ff */
[----:B------:R-:W1:Y:S04]  /*30f0*/  LDS.U8 R9, [R9] ;  /* 0x0000000009097984 */ /* 0x000e680000000000 */
[----:B------:R-:W-:Y:S04]  /*3100*/  LDS.U8 R12, [R12] ;  /* 0x000000000c0c7984 */ /* 0x000fe80000000000 */
[----:B------:R-:W2:Y:S05]  /*3110*/  LDS.U8 R13, [R13] ;  /* 0x000000000d0d7984 */ /* 0x000eaa0000000000 */
[----:B------:R-:W-:Y:S01]  /*3120*/  HMMA.16816.F32 R64, R96, R152, R64 ;  /* 0x000000986040723c */ /* 0x000fe20000001840 */
[----:B---3--:R-:W-:Y:S01]  /*3130*/  IMAD R4, R5, 0x100, R4 ;  /* 0x0000010005047824 */ /* 0x008fe200078e0204 */
[----:B------:R-:W-:-:S14]  /*3140*/  IADD3 R5, PT, PT, R191, R0, RZ ;  /* 0x00000000bf057210 */ /* 0x000fdc0007ffe0ff */
[----:B------:R-:W-:Y:S01]  /*3150*/  HMMA.16816.F32 R148, R104, R152, R68 ;  /* 0x000000986894723c */ /* 0x000fe20000001844 */
[----:B------:R-:W-:-:S15]  /*3160*/  LDS.U8 R5, [R5] ;  /* 0x0000000005057984 */ /* 0x000fde0000000000 */
[----:B------:R-:W-:-:S15]  /*3170*/  HMMA.16816.F32 R152, R132, R152, R76 ;  /* 0x000000988498723c */ /* 0x000fde000000184c */
[----:B------:R-:W-:Y:S01]  /*3180*/  NOP ;  /* 0x0000000000007918 */ /* 0x000fe20000000000 */
[----:B------:R-:W-:-:S15]  /*3190*/  HMMA.16816.F32 R68, R140, R6, R72 ;  /* 0x000000068c44723c */ /* 0x000fde0000001848 */
[----:B------:R-:W-:Y:S01]  /*31a0*/  NOP ;  /* 0x0000000000007918 */ /* 0x000fe20000000000 */
[----:B------:R-:W-:-:S15]  /*31b0*/  HMMA.16816.F32 R76, R136, R6, R64 ;  /* 0x00000006884c723c */ /* 0x000fde0000001840 */
[----:B------:R-:W-:Y:S01]  /*31c0*/  NOP ;  /* 0x0000000000007918 */ /* 0x000fe20000000000 */
[----:B------:R-:W-:Y:S08]  /*31d0*/  HMMA.16816.F32 R64, R128, R6, R148 ;  /* 0x000000068040723c */ /* 0x000ff00000001894 */
[----:B------:R-:W-:-:S06]  /*31e0*/  IADD3 R148, PT, PT, R27, R3, RZ ;  /* 0x000000031b947210 */ /* 0x000fcc0007ffe0ff */
[----:B------:R-:W3:Y:S02]  /*31f0*/  LDSM.16.M88.4 R148, [R148] ;  /* 0x000000009494783b */ /* 0x000ee40000000200 */
[----:B------:R-:W-:Y:S08]  /*3200*/  HMMA.16816.F32 R72, R116, R6, R152 ;  /* 0x000000067448723c */ /* 0x000ff00000001898 */
[----:B----4-:R-:W-:Y:S01]  /*3210*/  IMAD R7, R11, 0x100, R10 ;  /* 0x000001000b077824 */ /* 0x010fe200078e020a */
[----:B------:R-:W-:-:S02]  /*3220*/  F2FP.F16.E5M2.UNPACK_B R6, R4 ;  /* 0x00000004ff06723e */ /* 0x000fc400020004ff */
[-C--:B------:R-:W-:Y:S02]  /*3230*/  IADD3 R4, PT, PT, R192, R0.reuse, RZ ;  /* 0x00000000c0047210 */ /* 0x080fe40007ffe0ff */
[----:B------:R-:W-:Y:S02]  /*3240*/  IADD3 R11, PT, PT, R170, R0, RZ ;  /* 0x00000000aa0b7210 */ /* 0x000fe40007ffe0ff */
[----:B------:R-:W-:Y:S02]  /*3250*/  F2FP.F16.E5M2.UNPACK_B R7, R7 ;  /* 0x00000007ff07723e */ /* 0x000fe400020004ff */
[----:B------:R-:W-:Y:S05]  /*3260*/  LDS.U8 R4, [R4] ;  /* 0x0000000004047984 */ /* 0x000fea0000000000 */
[----:B------:R-:W-:Y:S01]  /*3270*/  HMMA.16816.F32 R104, R104, R6, R52 ;  /* 0x000000066868723c */ /* 0x000fe20000001834 */
[----:B------:R-:W-:-:S15]  /*3280*/  LDS.U8 R11, [R11] ;  /* 0x000000000b0b7984 */ /* 0x000fde0000000000 */
[----:B------:R-:W-:Y:S08]  /*3290*/  HMMA.16816.F32 R60, R100, R6, R60 ;  /* 0x00000006643c723c */ /* 0x000ff0000000183c */
[----:B------:R-:W-:-:S06]  /*32a0*/  IADD3 R100, PT, PT, R25, R3, RZ ;  /* 0x0000000319647210 */ /* 0x000fcc0007ffe0ff */
[----:B------:R-:W-:Y:S02]  /*32b0*/  LDSM.16.M88.4 R100, [R100] ;  /* 0x000000006464783b */ /* 0x000fe40000000200 */
[----:B------:R-:W-:-:S15]  /*32c0*/  HMMA.16816.F32 R56, R96, R6, R56 ;  /* 0x000000066038723c */ /* 0x000fde0000001838 */
[----:B------:R-:W-:Y:S01]  /*32d0*/  NOP ;  /* 0x0000000000007918 */ /* 0x000fe20000000000 */
[----:B------:R-:W-:Y:S08]  /*32e0*/  HMMA.16816.F32 R52, R132, R6, R48 ;  /* 0x000000068434723c */ /* 0x000ff00000001830 */
[----:B-1----:R-:W-:Y:S01]  /*32f0*/  IMAD R6, R9, 0x100, R8 ;  /* 0x0000010009067824 */ /* 0x002fe200078e0208 */
[-C--:B------:R-:W-:Y:S02]  /*3300*/  IADD3 R8, PT, PT, R188, R0.reuse, RZ ;  /* 0x00000000bc087210 */ /* 0x080fe40007ffe0ff */
[----:B------:R-:W-:Y:S01]  /*3310*/  IADD3 R9, PT, PT, R187, R0, RZ ;  /* 0x00000000bb097210 */ /* 0x000fe20007ffe0ff */
[----:B--2---:R-:W-:Y:S01]  /*3320*/  IMAD R7, R13, 0x100, R12 ;  /* 0x000001000d077824 */ /* 0x004fe200078e020c */
[----:B------:R-:W-:-:S02]  /*3330*/  IADD3 R132, PT, PT, R145, R3, RZ ;  /* 0x0000000391847210 */ /* 0x000fc40007ffe0ff */
[----:B------:R-:W-:Y:S01]  /*3340*/  F2FP.F16.E5M2.UNPACK_B R6, R6 ;  /* 0x00000006ff06723e */ /* 0x000fe200020004ff */
[----:B------:R-:W-:Y:S01]  /*3350*/  LDS.U8 R8, [R8] ;  /* 0x0000000008087984 */ /* 0x000fe20000000000 */
[----:B------:R-:W-:Y:S02]  /*3360*/  F2FP.F16.E5M2.UNPACK_B R7, R7 ;  /* 0x00000007ff07723e */ /* 0x000fe400020004ff */
[----:B------:R-:W-:Y:S01]  /*3370*/  IADD3 R12, PT, PT, R169, R0, RZ ;  /* 0x00000000a90c7210 */ /* 0x000fe20007ffe0ff */
[----:B------:R-:W-:Y:S04]  /*3380*/  LDS.U8 R9, [R9] ;  /* 0x0000000009097984 */ /* 0x000fe80000000000 */
[----:B------:R-:W-:Y:S01]  /*3390*/  HMMA.16816.F32 R48, R140, R6, R60 ;  /* 0x000000068c30723c */ /* 0x000fe2000000183c */
[----:B------:R-:W1:Y:S04]  /*33a0*/  LDSM.16.M88.4 R132, [R132] ;  /* 0x000000008484783b */ /* 0x000e680000000200 */
[----:B------:R-:W-:Y:S03]  /*33b0*/  LDS.U8 R12, [R12] ;  /* 0x000000000c0c7984 */ /* 0x000fe60000000000 */
[----:B------:R-:W-:-:S02]  /*33c0*/  IADD3 R140, PT, PT, R47, R3, RZ ;  /* 0x000000032f8c7210 */ /* 0x000fc40007ffe0ff */
[----:B------:R-:W-:Y:S02]  /*33d0*/  IADD3 R3, PT, PT, R190, R0, RZ ;  /* 0x00000000be037210 */ /* 0x000fe40007ffe0ff */
[----:B---3--:R-:W-:Y:S02]  /*33e0*/  F2FP.F16.E5M2.UNPACK_B R60, R148 ;  /* 0x00000094ff3c723e */ /* 0x008fe400020004ff */
[----:B------:R-:W-:Y:S01]  /*33f0*/  F2FP.F16.E5M2.UNPACK_B R61, R149 ;  /* 0x00000095ff3d723e */ /* 0x000fe200020004ff */
[----:B------:R-:W2:Y:S01]  /*3400*/  LDSM.16.M88.4 R140, [R140] ;  /* 0x000000008c8c783b */ /* 0x000ea20000000200 */
[----:B------:R-:W-:Y:S01]  /*3410*/  F2FP.F16.E5M2.UNPACK_B R62, R150 ;  /* 0x00000096ff3e723e */ /* 0x000fe200020004ff */
[----:B------:R-:W-:Y:S01]  /*3420*/  HMMA.16816.F32 R136, R136, R6, R56 ;  /* 0x000000068888723c */ /* 0x000fe20000001838 */
[----:B------:R-:W-:Y:S01]  /*3430*/  F2FP.F16.E5M2.UNPACK_B R63, R151 ;  /* 0x00000097ff3f723e */ /* 0x000fe200020004ff */
[----:B------:R-:W-:-:S14]  /*3440*/  LDS.U8 R3, [R3] ;  /* 0x0000000003037984 */ /* 0x000fdc0000000000 */
[----:B------:R-:W-:Y:S01]  /*3450*/  HMMA.16816.F32 R128, R128, R6, R104 ;  /* 0x000000068080723c */ /* 0x000fe20000001868 */
[----:B-1----:R-:W-:Y:S02]  /*3460*/  F2FP.F16.E5M2.UNPACK_B R56, R132 ;  /* 0x00000084ff38723e */ /* 0x002fe400020004ff */
[----:B------:R-:W-:Y:S02]  /*3470*/  F2FP.F16.E5M2.UNPACK_B R57, R133 ;  /* 0x00000085ff39723e */ /* 0x000fe400020004ff */
[----:B------:R-:W-:Y:S02]  /*3480*/  F2FP.F16.E5M2.UNPACK_B R58, R134 ;  /* 0x00000086ff3a723e */ /* 0x000fe400020004ff */
[----:B------:R-:W-:-:S09]  /*3490*/  F2FP.F16.E5M2.UNPACK_B R59, R135 ;  /* 0x00000087ff3b723e */ /* 0x000fd200020004ff */
[----:B------:R-:W-:Y:S01]  /*34a0*/  HMMA.16816.F32 R116, R116, R6, R52 ;  /* 0x000000067474723c */ /* 0x000fe20000001834 */
[----:B------:R-:W-:Y:S02]  /*34b0*/  F2FP.F16.E5M2.UNPACK_B R132, R132.H1 ;  /* 0x00000084ff84723e */ /* 0x000fe400030004ff */
[----:B------:R-:W-:Y:S02]  /*34c0*/  F2FP.F16.E5M2.UNPACK_B R133, R133.H1 ;  /* 0x00000085ff85723e */ /* 0x000fe400030004ff */
[----:B------:R-:W-:Y:S02]  /*34d0*/  F2FP.F16.E5M2.UNPACK_B R134, R134.H1 ;  /* 0x00000086ff86723e */ /* 0x000fe400030004ff */
[----:B------:R-:W-:Y:S01]  /*34e0*/  F2FP.F16.E5M2.UNPACK_B R135, R135.H1 ;  /* 0x00000087ff87723e */ /* 0x000fe200030004ff */
[----:B------:R-:W-:Y:S01]  /*34f0*/  IMAD R6, R5, 0x100, R4 ;  /* 0x0000010005067824 */ /* 0x000fe200078e0204 */
[-C--:B------:R-:W-:Y:S01]  /*3500*/  IADD3 R4, PT, PT, R189, R0.reuse, RZ ;  /* 0x00000000bd047210 */ /* 0x080fe20007ffe0ff */
[----:B------:R-:W-:Y:S01]  /*3510*/  IMAD R7, R9, 0x100, R8 ;  /* 0x0000010009077824 */ /* 0x000fe200078e0208 */
[----:B------:R-:W-:-:S02]  /*3520*/  IADD3 R5, PT, PT, R186, R0, RZ ;  /* 0x00000000ba057210 */ /* 0x000fc40007ffe0ff */
[----:B------:R-:W-:Y:S02]  /*3530*/  IADD3 R8, PT, PT, R185, R0, RZ ;  /* 0x00000000b9087210 */ /* 0x000fe40007ffe0ff */
[----:B--2---:R-:W-:Y:S01]  /*3540*/  F2FP.F16.E5M2.UNPACK_B R52, R140 ;  /* 0x0000008cff34723e */ /* 0x004fe200020004ff */
[----:B------:R-:W1:Y:S01]  /*3550*/  LDS.U8 R4, [R4] ;  /* 0x0000000004047984 */ /* 0x000e620000000000 */
[----:B------:R-:W-:Y:S02]  /*3560*/  F2FP.F16.E5M2.UNPACK_B R53, R141 ;  /* 0x0000008dff35723e */ /* 0x000fe400020004ff */
[----:B------:R-:W-:Y:S01]  /*3570*/  F2FP.F16.E5M2.UNPACK_B R54, R142 ;  /* 0x0000008eff36723e */ /* 0x000fe200020004ff */
[----:B------:R-:W-:Y:S01]  /*3580*/  LDS.U8 R5, [R5] ;  /* 0x0000000005057984 */ /* 0x000fe20000000000 */
[----:B------:R-:W-:Y:S02]  /*3590*/  F2FP.F16.E5M2.UNPACK_B R55, R143 ;  /* 0x0000008fff37723e */ /* 0x000fe400020004ff */
[----:B------:R-:W-:Y:S01]  /*35a0*/  F2FP.F16.E5M2.UNPACK_B R6, R6 ;  /* 0x00000006ff06723e */ /* 0x000fe200020004ff */
[----:B------:R-:W2:Y:S01]  /*35b0*/  LDS.U8 R8, [R8] ;  /* 0x0000000008087984 */ /* 0x000ea20000000000 */
[----:B------:R-:W-:-:S02]  /*35c0*/  F2FP.F16.E5M2.UNPACK_B R7, R7 ;  /* 0x00000007ff07723e */ /* 0x000fc400020004ff */
[----:B------:R-:W-:Y:S02]  /*35d0*/  F2FP.F16.E5M2.UNPACK_B R140, R140.H1 ;  /* 0x0000008cff8c723e */ /* 0x000fe400030004ff */
[----:B------:R-:W-:Y:S02]  /*35e0*/  F2FP.F16.E5M2.UNPACK_B R141, R141.H1 ;  /* 0x0000008dff8d723e */ /* 0x000fe400030004ff */
[----:B------:R-:W-:Y:S01]  /*35f0*/  F2FP.F16.E5M2.UNPACK_B R142, R142.H1 ;  /* 0x0000008eff8e723e */ /* 0x000fe200030004ff */
[----:B------:R-:W-:Y:S01]  /*3600*/  HMMA.16816.F32 R96, R52, R6, R112 ;  /* 0x000000063460723c */ /* 0x000fe20000001870 */
[----:B------:R-:W-:-:S15]  /*3610*/  F2FP.F16.E5M2.UNPACK_B R143, R143.H1 ;  /* 0x0000008fff8f723e */ /* 0x000fde00030004ff */
[----:B------:R-:W-:Y:S08]  /*3620*/  HMMA.16816.F32 R112, R60, R6, R124 ;  /* 0x000000063c70723c */ /* 0x000ff0000000187c */
[----:B------:R-:W-:Y:S01]  /*3630*/  F2FP.F16.E5M2.UNPACK_B R124, R100 ;  /* 0x00000064ff7c723e */ /* 0x000fe200020004ff */
[----:B-1----:R-:W-:Y:S01]  /*3640*/  IMAD R3, R4, 0x100, R3 ;  /* 0x0000010004037824 */ /* 0x002fe200078e0203 */
[----:B------:R-:W-:-:S02]  /*3650*/  F2FP.F16.E5M2.UNPACK_B R125, R101 ;  /* 0x00000065ff7d723e */ /* 0x000fc400020004ff */
[----:B------:R-:W-:Y:S02]  /*3660*/  F2FP.F16.E5M2.UNPACK_B R126, R102 ;  /* 0x00000066ff7e723e */ /* 0x000fe400020004ff */
[----:B------:R-:W-:Y:S01]  /*3670*/  F2FP.F16.E5M2.UNPACK_B R127, R103 ;  /* 0x00000067ff7f723e */ /* 0x000fe200020004ff */
[----:B--2---:R-:W-:Y:S01]  /*3680*/  IMAD R5, R8, 0x100, R5 ;  /* 0x0000010008057824 */ /* 0x004fe200078e0205 */
[----:B------:R-:W-:Y:S01]  /*3690*/  HMMA.16816.F32 R104, R56, R6, R108 ;  /* 0x000000063868723c */ /* 0x000fe2000000186c */
[-C--:B------:R-:W-:Y:S02]  /*36a0*/  IADD3 R4, PT, PT, R175, R0.reuse, RZ ;  /* 0x00000000af047210 */ /* 0x080fe40007ffe0ff */
[----:B------:R-:W-:Y:S02]  /*36b0*/  IADD3 R8, PT, PT, R171, R0, RZ ;  /* 0x00000000ab087210 */ /* 0x000fe40007ffe0ff */
[----:B------:R-:W-:Y:S02]  /*36c0*/  F2FP.F16.E5M2.UNPACK_B R100, R100.H1 ;  /* 0x00000064ff64723e */ /* 0x000fe400030004ff */
[----:B------:R-:W-:Y:S01]  /*36d0*/  F2FP.F16.E5M2.UNPACK_B R101, R101.H1 ;  /* 0x00000065ff65723e */ /* 0x000fe200030004ff */
[----:B------:R-:W-:Y:S01]  /*36e0*/  LDS.U8 R4, [R4] ;  /* 0x0000000004047984 */ /* 0x000fe20000000000 */
[----:B------:R-:W-:-:S02]  /*36f0*/  F2FP.F16.E5M2.UNPACK_B R102, R102.H1 ;  /* 0x00000066ff66723e */ /* 0x000fc400030004ff */
[----:B------:R-:W-:Y:S01]  /*3700*/  F2FP.F16.E5M2.UNPACK_B R103, R103.H1 ;  /* 0x00000067ff67723e */ /* 0x000fe200030004ff */
[----:B------:R1:W-:Y:S04]  /*3710*/  LDS.U8 R10, [R8] ;  /* 0x00000000080a7984 */ /* 0x0003e80000000000 */
[----:B------:R-:W-:Y:S01]  /*3720*/  HMMA.16816.F32 R108, R124, R6, R120 ;  /* 0x000000067c6c723c */ /* 0x000fe20000001878 */
[----:B-1----:R-:W-:-:S07]  /*3730*/  IADD3 R8, PT, PT, R173, R0, RZ ;  /* 0x00000000ad087210 */ /* 0x002fce0007ffe0ff */
[----:B------:R-:W-:Y:S01]  /*3740*/  F2FP.F16.E5M2.UNPACK_B R6, R3 ;  /* 0x00000003ff06723e */ /* 0x000fe200020004ff */
[----:B------:R-:W-:Y:S01]  /*3750*/  LDS.U8 R8, [R8] ;  /* 0x0000000008087984 */ /* 0x000fe20000000000 */
[----:B------:R-:W-:Y:S02]  /*3760*/  F2FP.F16.E5M2.UNPACK_B R7, R5 ;  /* 0x00000005ff07723e */ /* 0x000fe400020004ff */
[-C--:B------:R-:W-:Y:S02]  /*3770*/  IADD3 R3, PT, PT, R176, R0.reuse, RZ ;  /* 0x00000000b0037210 */ /* 0x080fe40007ffe0ff */
[----:B------:R-:W-:Y:S02]  /*3780*/  IADD3 R5, PT, PT, R172, R0, RZ ;  /* 0x00000000ac057210 */ /* 0x000fe40007ffe0ff */
[----:B------:R-:W-:Y:S02]  /*3790*/  F2FP.F16.E5M2.UNPACK_B R120, R148.H1 ;  /* 0x00000094ff78723e */ /* 0x000fe400030004ff */
[----:B------:R-:W-:Y:S01]  /*37a0*/  F2FP.F16.E5M2.UNPACK_B R121, R149.H1 ;  /* 0x00000095ff79723e */ /* 0x000fe200030004ff */
[----:B------:R-:W-:Y:S01]  /*37b0*/  HMMA.16816.F32 R96, R140, R6, R96 ;  /* 0x000000068c60723c */ /* 0x000fe20000001860 */
[----:B------:R-:W1:Y:S01]  /*37c0*/  LDS.U8 R3, [R3] ;  /* 0x0000000003037984 */ /* 0x000e620000000000 */
[----:B------:R-:W-:-:S02]  /*37d0*/  F2FP.F16.E5M2.UNPACK_B R122, R150.H1 ;  /* 0x00000096ff7a723e */ /* 0x000fc400030004ff */
[----:B------:R-:W-:Y:S01]  /*37e0*/  F2FP.F16.E5M2.UNPACK_B R123, R151.H1 ;  /* 0x00000097ff7b723e */ /* 0x000fe200030004ff */
[----:B------:R2:W3:Y:S02]  /*37f0*/  LDS.U8 R9, [R5] ;  /* 0x0000000005097984 */ /* 0x0004e40000000000 */
[----:B--2---:R-:W-:-:S09]  /*3800*/  IADD3 R5, PT, PT, R174, R0, RZ ;  /* 0x00000000ae057210 */ /* 0x004fd20007ffe0ff */
[----:B------:R-:W-:Y:S01]  /*3810*/  HMMA.16816.F32 R104, R132, R6, R104 ;  /* 0x000000068468723c */ /* 0x000fe20000001868 */
[----:B------:R-:W2:-:S15]  /*3820*/  LDS.U8 R5, [R5] ;  /* 0x0000000005057984 */ /* 0x000e9e0000000000 */
[----:B------:R-:W-:Y:S01]  /*3830*/  HMMA.16816.F32 R112, R120, R6, R112 ;  /* 0x000000067870723c */ /* 0x000fe20000001870 */
[----:B-1----:R-:W-:Y:S01]  /*3840*/  IMAD R3, R4, 0x100, R3 ;  /* 0x0000010004037824 */ /* 0x002fe200078e0203 */
[----:B------:R-:W-:Y:S01]  /*3850*/  IADD3 R4, PT, PT, R159, R0, RZ ;  /* 0x000000009f047210 */ /* 0x000fe20007ffe0ff */
[----:B---3--:R-:W-:-:S03]  /*3860*/  IMAD R9, R10, 0x100, R9 ;  /* 0x000001000a097824 */ /* 0x008fc600078e0209 */
[----:B------:R-:W-:Y:S02]  /*3870*/  F2FP.F16.E5M2.UNPACK_B R152, R3 ;  /* 0x00000003ff98723e */ /* 0x000fe400020004ff */
[-C--:B------:R-:W-:Y:S02]  /*3880*/  IADD3 R3, PT, PT, R160, R0.reuse, RZ ;  /* 0x00000000a0037210 */ /* 0x080fe40007ffe0ff */
[-C--:B------:R-:W-:Y:S02]  /*3890*/  IADD3 R10, PT, PT, R147, R0.reuse, RZ ;  /* 0x00000000930a7210 */ /* 0x080fe40007ffe0ff */
[----:B------:R-:W-:Y:S01]  /*38a0*/  F2FP.F16.E5M2.UNPACK_B R153, R9 ;  /* 0x00000009ff99723e */ /* 0x000fe200020004ff */
[----:B------:R-:W-:Y:S01]  /*38b0*/  LDS.U8 R4, [R4] ;  /* 0x0000000004047984 */ /* 0x000fe20000000000 */
[-C--:B------:R-:W-:Y:S02]  /*38c0*/  IADD3 R9, PT, PT, R156, R0.reuse, RZ ;  /* 0x000000009c097210 */ /* 0x080fe40007ffe0ff */
[----:B------:R-:W-:Y:S01]  /*38d0*/  HMMA.16816.F32 R108, R100, R6, R108 ;  /* 0x00000006646c723c */ /* 0x000fe2000000186c */
[----:B------:R-:W1:Y:S04]  /*38e0*/  LDS.U8 R3, [R3] ;  /* 0x0000000003037984 */ /* 0x000e680000000000 */
[----:B------:R-:W-:Y:S01]  /*38f0*/  LDS.U8 R9, [R9] ;  /* 0x0000000009097984 */ /* 0x000fe20000000000 */
[----:B--2---:R-:W-:Y:S01]  /*3900*/  IMAD R5, R8, 0x100, R5 ;  /* 0x0000010008057824 */ /* 0x004fe200078e0205 */
[-C--:B------:R-:W-:Y:S01]  /*3910*/  IADD3 R8, PT, PT, R157, R0.reuse, RZ ;  /* 0x000000009d087210 */ /* 0x080fe20007ffe0ff */
[----:B------:R-:W-:Y:S01]  /*3920*/  IMAD R7, R12, 0x100, R11 ;  /* 0x000001000c077824 */ /* 0x000fe200078e020b */
[----:B------:R-:W2:Y:S01]  /*3930*/  LDS.U8 R10, [R10] ;  /* 0x000000000a0a7984 */ /* 0x000ea20000000000 */
[----:B------:R-:W-:-:S02]  /*3940*/  IADD3 R11, PT, PT, R29, R0, RZ ;  /* 0x000000001d0b7210 */ /* 0x000fc40007ffe0ff */
[----:B------:R-:W-:Y:S02]  /*3950*/  F2FP.F16.E5M2.UNPACK_B R6, R5 ;  /* 0x00000005ff06723e */ /* 0x000fe400020004ff */
[-C--:B------:R-:W-:Y:S02]  /*3960*/  IADD3 R5, PT, PT, R158, R0.reuse, RZ ;  /* 0x000000009e057210 */ /* 0x080fe40007ffe0ff */
[----:B------:R-:W-:Y:S01]  /*3970*/  IADD3 R12, PT, PT, R30, R0, RZ ;  /* 0x000000001e0c7210 */ /* 0x000fe20007ffe0ff */
[----:B------:R-:W-:Y:S01]  /*3980*/  HMMA.16816.F32 R84, R52, R152, R84 ;  /* 0x000000983454723c */ /* 0x000fe20000001854 */
[----:B------:R-:W-:Y:S01]  /*3990*/  LDS.U8 R8, [R8] ;  /* 0x0000000008087984 */ /* 0x000fe20000000000 */
[----:B------:R-:W-:-:S03]  /*39a0*/  F2FP.F16.E5M2.UNPACK_B R7, R7 ;  /* 0x00000007ff07723e */ /* 0x000fc600020004ff */
[----:B------:R-:W3:Y:S04]  /*39b0*/  LDS.U8 R5, [R5] ;  /* 0x0000000005057984 */ /* 0x000ee80000000000 */
[----:B------:R-:W-:Y:S04]  /*39c0*/  LDS.U8 R11, [R11] ;  /* 0x000000000b0b7984 */ /* 0x000fe80000000000 */
[----:B------:R-:W4:Y:S03]  /*39d0*/  LDS.U8 R12, [R12] ;  /* 0x000000000c0c7984 */ /* 0x000f260000000000 */
[----:B------:R-:W-:Y:S01]  /*39e0*/  HMMA.16816.F32 R148, R56, R152, R92 ;  /* 0x000000983894723c */ /* 0x000fe2000000185c */
[----:B-1----:R-:W-:Y:S01]  /*39f0*/  IMAD R3, R4, 0x100, R3 ;  /* 0x0000010004037824 */ /* 0x002fe200078e0203 */
[----:B------:R-:W-:-:S14]  /*3a00*/  IADD3 R4, PT, PT, R40, R0, RZ ;  /* 0x0000000028047210 */ /* 0x000fdc0007ffe0ff */
[----:B------:R-:W-:Y:S01]  /*3a10*/  HMMA.16816.F32 R80, R60, R152, R80 ;  /* 0x000000983c50723c */ /* 0x000fe20000001850 */
[----:B------:R-:W-:Y:S01]  /*3a20*/  LDS.U8 R4, [R4] ;  /* 0x0000000004047984 */ /* 0x000fe20000000000 */
[----:B--2---:R-:W-:Y:S01]  /*3a30*/  IMAD R9, R10, 0x100, R9 ;  /* 0x000001000a097824 */ /* 0x004fe200078e0209 */
[----:B------:R-:W-:-:S06]  /*3a40*/  IADD3 R10, PT, PT, R44, R0, RZ ;  /* 0x000000002c0a7210 */ /* 0x000fcc0007ffe0ff */
[----:B------:R-:W-:Y:S01]  /*3a50*/  LDS.U8 R10, [R10] ;  /* 0x000000000a0a7984 */ /* 0x000fe20000000000 */
[----:B---3--:R-:W-:Y:S01]  /*3a60*/  IMAD R5, R8, 0x100, R5 ;  /* 0x0000010008057824 */ /* 0x008fe200078e0205 */
[----:B------:R-:W-:-:S05]  /*3a70*/  IADD3 R8, PT, PT, R42, R0, RZ ;  /* 0x000000002a087210 */ /* 0x000fca0007ffe0ff */
[----:B------:R-:W-:Y:S01]  /*3a80*/  HMMA.16816.F32 R152, R124, R152, R88 ;  /* 0x000000987c98723c */ /* 0x000fe20000001858 */
[----:B------:R-:W-:-:S15]  /*3a90*/  LDS.U8 R8, [R8] ;  /* 0x0000000008087984 */ /* 0x000fde0000000000 */
        /* <DEDUP_REMOVED lines=8> */
[----:B------:R-:W-:Y:S02]  /*3b20*/  IADD3 R9, PT, PT, R43, R0, RZ ;  /* 0x000000002b097210 */ /* 0x000fe40007ffe0ff */
[----:B------:R-:W-:Y:S02]  /*3b30*/  HMMA.16816.F32 R88, R132, R6, R148 ;  /* 0x000000068458723c */ /* 0x000fe40000001894 */
[----:B------:R-:W1:Y:S04]  /*3b40*/  LDS.U8 R3, [R3] ;  /* 0x0000000003037984 */ /* 0x000e680000000000 */
[----:B------:R-:W-:Y:S02]  /*3b50*/  LDS.U8 R9, [R9] ;  /* 0x0000000009097984 */ /* 0x000fe40000000000 */
[----:B----4-:R-:W-:Y:S01]  /*3b60*/  IMAD R7, R12, 0x100, R11 ;  /* 0x000001000c077824 */ /* 0x010fe200078e020b */
[----:B------:R-:W-:-:S02]  /*3b70*/  F2FP.F16.E5M2.UNPACK_B R6, R5 ;  /* 0x00000005ff06723e */ /* 0x000fc400020004ff */
[-C--:B------:R-:W-:Y:S02]  /*3b80*/  IADD3 R5, PT, PT, R41, R0.reuse, RZ ;  /* 0x0000000029057210 */ /* 0x080fe40007ffe0ff */
[-C--:B------:R-:W-:Y:S02]  /*3b90*/  IADD3 R11, PT, PT, R45, R0.reuse, RZ ;  /* 0x000000002d0b7210 */ /* 0x080fe40007ffe0ff */
[----:B------:R-:W-:Y:S02]  /*3ba0*/  IADD3 R0, PT, PT, R46, R0, RZ ;  /* 0x000000002e007210 */ /* 0x000fe40007ffe0ff */
[----:B------:R-:W-:Y:S01]  /*3bb0*/  F2FP.F16.E5M2.UNPACK_B R7, R7 ;  /* 0x00000007ff07723e */ /* 0x000fe200020004ff */
[-C--:B------:R-:W-:Y:S01]  /*3bc0*/  HMMA.16816.F32 R68, R52, R152.reuse, R68 ;  /* 0x000000983444723c */ /* 0x080fe20000001844 */
[----:B------:R-:W2:Y:S04]  /*3bd0*/  LDS.U8 R5, [R5] ;  /* 0x0000000005057984 */ /* 0x000ea80000000000 */
[----:B------:R-:W-:Y:S04]  /*3be0*/  LDS.U8 R11, [R11] ;  /* 0x000000000b0b7984 */ /* 0x000fe80000000000 */
[----:B------:R-:W3:Y:S07]  /*3bf0*/  LDS.U8 R0, [R0] ;  /* 0x0000000000007984 */ /* 0x000eee0000000000 */
[----:B------:R-:W-:Y:S01]  /*3c00*/  HMMA.16816.F32 R76, R56, R152, R76 ;  /* 0x00000098384c723c */ /* 0x000fe2000000184c */
[----:B-1----:R-:W-:-:S15]  /*3c10*/  IMAD R3, R4, 0x100, R3 ;  /* 0x0000010004037824 */ /* 0x002fde00078e0203 */
[----:B------:R-:W-:Y:S01]  /*3c20*/  HMMA.16816.F32 R148, R60, R152, R64 ;  /* 0x000000983c94723c */ /* 0x000fe20000001840 */
[----:B--2---:R-:W-:-:S15]  /*3c30*/  IMAD R5, R8, 0x100, R5 ;  /* 0x0000010008057824 */ /* 0x004fde00078e0205 */
[----:B------:R-:W-:Y:S01]  /*3c40*/  HMMA.16816.F32 R152, R124, R152, R72 ;  /* 0x000000987c98723c */ /* 0x000fe20000001848 */
[----:B---3--:R-:W-:-:S15]  /*3c50*/  IMAD R0, R0, 0x100, R11 ;  /* 0x0000010000007824 */ /* 0x008fde00078e020b */
[----:B------:R-:W-:-:S15]  /*3c60*/  HMMA.16816.F32 R72, R140, R6, R68 ;  /* 0x000000068c48723c */ /* 0x000fde0000001844 */
[----:B------:R-:W-:Y:S01]  /*3c70*/  NOP ;  /* 0x0000000000007918 */ /* 0x000fe20000000000 */
[----:B------:R-:W-:-:S15]  /*3c80*/  HMMA.16816.F32 R64, R132, R6, R76 ;  /* 0x000000068440723c */ /* 0x000fde000000184c */
[----:B------:R-:W-:Y:S01]  /*3c90*/  NOP ;  /* 0x0000000000007918 */ /* 0x000fe20000000000 */
[----:B------:R-:W-:-:S15]  /*3ca0*/  HMMA.16816.F32 R68, R120, R6, R148 ;  /* 0x000000067844723c */ /* 0x000fde0000001894 */
[----:B------:R-:W-:Y:S01]  /*3cb0*/  NOP ;  /* 0x0000000000007918 */ /* 0x000fe20000000000 */
[----:B------:R-:W-:Y:S08]  /*3cc0*/  HMMA.16816.F32 R76, R100, R6, R152 ;  /* 0x00000006644c723c */ /* 0x000ff00000001898 */
[----:B------:R-:W-:Y:S01]  /*3cd0*/  IMAD R7, R10, 0x100, R9 ;  /* 0x000001000a077824 */ /* 0x000fe200078e0209 */
[----:B------:R-:W-:Y:S01]  /*3ce0*/  F2FP.F16.E5M2.UNPACK_B R6, R3 ;  /* 0x00000003ff06723e */ /* 0x000fe200020004ff */
[----:B------:R-:W-:-:S03]  /*3cf0*/  @P0 MOV R3, 0x3000 ;  /* 0x0000300000030802 */ /* 0x000fc60000000f00 */
[----:B------:R-:W-:-:S07]  /*3d00*/  F2FP.F16.E5M2.UNPACK_B R7, R7 ;  /* 0x00000007ff07723e */ /* 0x000fce00020004ff */
        /* <DEDUP_REMOVED lines=8> */
[----:B------:R-:W-:Y:S01]  /*3d90*/  F2FP.F16.E5M2.UNPACK_B R7, R0 ;  /* 0x00000000ff07723e */ /* 0x000fe200020004ff */
[----:B------:R-:W-:-:S06]  /*3da0*/  MOV R0, UR42 ;  /* 0x0000002a00007c02 */ /* 0x000fcc0008000f00 */
[----:B------:R-:W-:-:S15]  /*3db0*/  HMMA.16816.F32 R60, R140, R6, R48 ;  /* 0x000000068c3c723c */ /* 0x000fde0000001830 */
[----:B------:R-:W-:Y:S01]  /*3dc0*/  NOP ;  /* 0x0000000000007918 */ /* 0x000fe20000000000 */
[-C--:B------:R-:W-:Y:S08]  /*3dd0*/  HMMA.16816.F32 R48, R100, R6.reuse, R116 ;  /* 0x000000066430723c */ /* 0x080ff00000001874 */
[----:B------:R-:W-:Y:S01]  /*3de0*/  IMAD R102, R0, 0x8, R211 ;  /* 0x0000000800667824 */ /* 0x000fe200078e02d3 */
[----:B------:R-:W-:Y:S07]  /*3df0*/  BAR.SYNC.DEFER_BLOCKING 0x0 ;  /* 0x0000000000007b1d */ /* 0x000fee0000010000 */
[----:B------:R-:W-:-:S15]  /*3e00*/  HMMA.16816.F32 R56, R132, R6, R56 ;  /* 0x000000068438723c */ /* 0x000fde0000001838 */
[----:B------:R-:W-:Y:S01]  /*3e10*/  NOP ;  /* 0x0000000000007918 */ /* 0x000fe20000000000 */
[----:B------:R-:W-:Y:S01]  /*3e20*/  HMMA.16816.F32 R52, R120, R6, R128 ;  /* 0x000000067834723c */ /* 0x000fe20000001880 */
[----:B------:R1:W-:Y:S01]  /*3e30*/  @P0 SYNCS.ARRIVE.TRANS64 RZ, [R102+URZ], R3 ;  /* 0x0000000366ff09a7 */ /* 0x0003e200080000ff */
[----:B------:R-:W-:Y:S01]  /*3e40*/  BAR.SYNC.DEFER_BLOCKING 0x0 ;  /* 0x0000000000007b1d */ /* 0x000fe20000010000 */
[----:B------:R-:W-:-:S05]  /*3e50*/  ELECT P0, URZ, PT ;  /* 0x0000000000ff782f */ /* 0x000fca0003800000 */
[----:B------:R-:W-:-:S05]  /*3e60*/  ISETP.LT.AND P0, PT, R24, R207, P0 ;  /* 0x000000cf1800720c */ /* 0x000fca0000701270 */
[----:B------:R-:W-:-:S13]  /*3e70*/  ISETP.LT.U32.AND P0, PT, R2, 0x20, P0 ;  /* 0x000000200200780c */ /* 0x000fda0000701070 */
[----:B-1----:R-:W-:Y:S05]  /*3e80*/  @!P0 BRA `(.L_x_58) ;  /* 0x00000000006c8947 */ /* 0x002fea0003800000 */
[----:B------:R-:W1:Y:S01]  /*3e90*/  S2R R0, SR_CgaCtaId ;  /* 0x0000000000007919 */ /* 0x000e620000008800 */
[----:B------:R-:W-:Y:S01]  /*3ea0*/  ULEA UR44, UR42, UR48, 0xd ;  /* 0x000000302a2c7291 */ /* 0x000fe2000f8e68ff */
[----:B------:R-:W-:-:S03]  /*3eb0*/  UMOV UR45, URZ ;  /* 0x000000ff002d7c82 */ /* 0x000fc60008000000 */
[----:B------:R-:W-:-:S06]  /*3ec0*/  USHF.L.U64.HI UR4, UR44, 0x8, URZ ;  /* 0x000000082c047899 */ /* 0x000fcc00080102ff */
[----:B-1----:R-:W-:-:S05]  /*3ed0*/  ISETP.NE.U32.AND P0, PT, R0, UR4, PT ;  /* 0x0000000400007c0c */ /* 0x002fca000bf05070 */
[----:B------:R-:W-:-:S08]  /*3ee0*/  P2R R100, PR, RZ, 0x1 ;  /* 0x00000001ff647803 */ /* 0x000fd00000000000 */
[----:B------:R-:W-:Y:S05]  /*3ef0*/  @!P0 BRA `(.L_x_59) ;  /* 0x0000000000408947 */ /* 0x000fea0003800000 */
[----:B------:R1:W-:Y:S01]  /*3f00*/  STL.64 [R1], RZ ;  /* 0x000000ff01007387 */ /* 0x0003e20000100a00 */
[----:B------:R-:W-:Y:S01]  /*3f10*/  MOV R10, 0x0 ;  /* 0x00000000000a7802 */ /* 0x000fe20000000f00 */
[----:B------:R-:W-:Y:S02]  /*3f20*/  MOV.64 R4, UR40 ;  /* 0x0000002800047c02 */ /* 0x000fe40008010f00 */
[----:B------:R-:W-:Y:S02]  /*3f30*/  MOV.64 R6, UR40 ;  /* 0x0000002800067c02 */ /* 0x000fe40008010f00 */
[----:B------:R-:W-:Y:S01]  /*3f40*/  MOV R5, RZ ;  /* 0x000000ff00057202 */ /* 0x000fe20000000f00 */
[----:B------:R-:W-:Y:S01]  /*3f50*/  MOV R8, R206 ;  /* 0x000000ce00087202 */ /* 0x000fe20000000f00 */
[----:B------:R-:W2:Y:S01]  /*3f60*/  LDC.64 R10, c[0x4][R10] ;  /* 0x010000000a0a7b82 */ /* 0x000ea20000000a00 */
[----:B------:R-:W-:Y:S01]  /*3f70*/  MOV R6, R4 ;  /* 0x0000000400067202 */ /* 0x000fe20000000f00 */
[----:B------:R-:W-:Y:S01]  /*3f80*/  MOV R4, UR44 ;  /* 0x0000002c00047c02 */ /* 0x000fe20008000f00 */
[----:B------:R-:W-:Y:S01]  /*3f90*/  MOV R9, UR47 ;  /* 0x0000002f00097c02 */ /* 0x000fe20008000f00 */
[----:B------:R-:W-:Y:S01]  /*3fa0*/  MOV R14, R102 ;  /* 0x00000066000e7202 */ /* 0x000fe20000000f00 */
[----:B-1----:R-:W-:-:S07]  /*3fb0*/  MOV R15, RZ ;  /* 0x000000ff000f7202 */ /* 0x002fce0000000f00 */
[----:B------:R-:W-:-:S07]  /*3fc0*/  LEPC R20, `(.L_x_60) ;  /* 0x000000001014794e */ /* 0x000fce0000000000 */
[----:B--2---:R-:W-:Y:S05]  /*3fd0*/  CALL.ABS.NOINC R10 ;  /* 0x000000000a007343 */ /* 0x004fea0003c00000 */
.L_x_60:
[----:B------:R-:W-:-:S13]  /*3fe0*/  ISETP.NE.AND P6, PT, R100, RZ, PT ;  /* 0x000000ff6400720c */ /* 0x000fda0003fc5270 */
[----:B------:R-:W-:Y:S05]  /*3ff0*/  @P6 BRA `(.L_x_58) ;  /* 0x0000000000106947 */ /* 0x000fea0003800000 */
.L_x_59:
[----:B------:R-:W-:Y:S02]  /*4000*/  R2UR UR45, R102 ;  /* 0x00000000662d72ca */ /* 0x000fe400000e0000 */
[----:B------:R-:W-:-:S13]  /*4010*/  R2UR UR46, R206 ;  /* 0x00000000ce2e72ca */ /* 0x000fda00000e0000 */
[----:B------:R1:W-:Y:S02]  /*4020*/  UTMALDG.2D [UR44], [UR40] ;  /* 0x0000002c280075b4 */ /* 0x0003e40008008000 */
[----:B-1----:R-:W-:Y:S01]  /*4030*/  NOP ;  /* 0x0000000000007918 */ /* 0x002fe20000000000 */
.L_x_58:
[----:B------:R-:W-:Y:S05]  /*4040*/  WARPSYNC.ALL ;  /* 0x0000000000007948 */ /* 0x000fea0003800000 */
[----:B------:R-:W-:Y:S01]  /*4050*/  NOP ;  /* 0x0000000000007918 */ /* 0x000fe20000000000 */
[----:B------:R-:W-:Y:S01]  /*4060*/  BAR.SYNC.DEFER_BLOCKING 0x0 ;  /* 0x0000000000007b1d */ /* 0x000fe20000010000 */
[----:B------:R-:W-:-:S05]  /*4070*/  ELECT P0, URZ, PT ;  /* 0x0000000000ff782f */ /* 0x000fca0003800000 */
[----:B------:R-:W-:Y:S01]  /*4080*/  ISETP.LT.AND P0, PT, R24, R207, P0 ;  /* 0x000000cf1800720c */ /* 0x000fe20000701270 */
[----:B------:R-:W-:Y:S04]  /*4090*/  BSSY.RECONVERGENT B6, `(.L_x_61) ;  /* 0x0000020000067945 */ /* 0x000fe80003800200 */
[----:B------:R-:W-:-:S13]  /*40a0*/  ISETP.LT.U32.AND P0, PT, R2, 0x20, P0 ;  /* 0x000000200200780c */ /* 0x000fda0000701070 */
[----:B------:R-:W-:Y:S05]  /*40b0*/  @!P0 BRA `(.L_x_62) ;  /* 0x0000000000748947 */ /* 0x000fea0003800000 */
[----:B------:R-:W1:Y:S01]  /*40c0*/  S2UR UR4, SR_CgaCtaId ;  /* 0x00000000000479c3 */ /* 0x000e620000008800 */
[----:B------:R-:W-:-:S05]  /*40d0*/  MOV R101, UR42 ;  /* 0x0000002a00657c02 */ /* 0x000fca0008000f00 */
[----:B------:R-:W-:Y:S01]  /*40e0*/  IMAD R100, R101, 0x1000, R204 ;  /* 0x0000100065647824 */ /* 0x000fe200078e02cc */
[----:B------:R-:W-:-:S05]  /*40f0*/  MOV R101, RZ ;  /* 0x000000ff00657202 */ /* 0x000fca0000000f00 */
[----:B------:R-:W-:-:S05]  /*4100*/  SHF.L.U64.HI R0, R100, 0x8, RZ ;  /* 0x0000000864007819 */ /* 0x000fca00000102ff */
        /* <DEDUP_REMOVED lines=8> */
[----:B------:R-:W-:Y:S01]  /*4190*/  MOV R8, UR54 ;  /* 0x0000003600087c02 */ /* 0x000fe20008000f00 */
[----:B------:R-:W2:Y:S01]  /*41a0*/  LDC.64 R10, c[0x4][R10] ;  /* 0x010000000a0a7b82 */ /* 0x000ea20000000a00 */
[----:B------:R-:W-:Y:S01]  /*41b0*/  MOV R6, R4 ;  /* 0x0000000400067202 */ /* 0x000fe20000000f00 */
[----:B------:R-:W-:Y:S01]  /*41c0*/  MOV R4, R100 ;  /* 0x0000006400047202 */ /* 0x000fe20000000f00 */
[----:B------:R-:W-:Y:S01]  /*41d0*/  MOV R9, R206 ;  /* 0x000000ce00097202 */ /* 0x000fe20000000f00 */
[----:B------:R-:W-:Y:S01]  /*41e0*/  MOV R14, R102 ;  /* 0x00000066000e7202 */ /* 0x000fe20000000f00 */
[----:B-1----:R-:W-:-:S07]  /*41f0*/  MOV R15, RZ ;  /* 0x000000ff000f7202 */ /* 0x002fce0000000f00 */
[----:B------:R-:W-:-:S07]  /*4200*/  LEPC R20, `(.L_x_64) ;  /* 0x000000001014794e */ /* 0x000fce0000000000 */
[----:B--2---:R-:W-:Y:S05]  /*4210*/  CALL.ABS.NOINC R10 ;  /* 0x000000000a007343 */ /* 0x004fea0003c00000 */
.L_x_64:
[----:B------:R-:W-:-:S13]  /*4220*/  ISETP.NE.AND P6, PT, R103, RZ, PT ;  /* 0x000000ff6700720c */ /* 0x000fda0003fc5270 */
[----:B------:R-:W-:Y:S05]  /*4230*/  @P6 BRA `(.L_x_62) ;  /* 0x0000000000146947 */ /* 0x000fea0003800000 */
.L_x_63:
[----:B------:R-:W-:Y:S02]  /*4240*/  R2UR UR52, R100 ;  /* 0x00000000643472ca */ /* 0x000fe400000e0000 */
[----:B------:R-:W-:Y:S02]  /*4250*/  R2UR UR53, R102 ;  /* 0x00000000663572ca */ /* 0x000fe400000e0000 */
[----:B------:R-:W-:-:S13]  /*4260*/  R2UR UR55, R206 ;  /* 0x00000000ce3772ca */ /* 0x000fda00000e0000 */
[----:B------:R1:W-:Y:S02]  /*4270*/  UTMALDG.2D [UR52], [UR38] ;  /* 0x00000034260075b4 */ /* 0x0003e40008008000 */
[----:B-1----:R-:W-:Y:S01]  /*4280*/  NOP ;  /* 0x0000000000007918 */ /* 0x002fe20000000000 */
.L_x_62:
[----:B------:R-:W-:Y:S05]  /*4290*/  BSYNC.RECONVERGENT B6 ;  /* 0x0000000000067941 */ /* 0x000fea0003800200 */
.L_x_61:
[----:B------:R-:W-:Y:S02]  /*42a0*/  IADD3 R24, PT, PT, R24, 0x1, RZ ;  /* 0x0000000118187810 */ /* 0x000fe40007ffe0ff */
[----:B------:R-:W-:-:S03]  /*42b0*/  IADD3 R206, PT, PT, R206, 0x40, RZ ;  /* 0x00000040cece7810 */ /* 0x000fc60007ffe0ff */
[----:B------:R-:W-:-:S13]  /*42c0*/  ISETP.NE.AND P0, PT, R209, R24, PT ;  /* 0x00000018d100720c */ /* 0x000fda0003f05270 */
[----:B------:R-:W-:Y:S05]  /*42d0*/  @P0 BRA `(.L_x_65) ;  /* 0xffffffe000d40947 */ /* 0x000fea000383ffff */
[----:B------:R-:W-:Y:S02]  /*42e0*/  F2FP.F16.F32.PACK_AB R51, R51, R50 ;  /* 0x000000323333723e */ /* 0x000fe400000000ff */
[----:B------:R-:W-:Y:S02]  /*42f0*/  F2FP.F16.F32.PACK_AB R83, R83, R82 ;  /* 0x000000525353723e */ /* 0x000fe400000000ff */
[----:B------:R-:W-:Y:S02]  /*4300*/  F2FP.F16.F32.PACK_AB R55, R55, R54 ;  /* 0x000000363737723e */ /* 0x000fe400000000ff */
[----:B------:R-:W-:Y:S02]  /*4310*/  F2FP.F16.F32.PACK_AB R87, R87, R86 ;  /* 0x000000565757723e */ /* 0x000fe400000000ff */
[----:B------:R-:W-:Y:S02]  /*4320*/  F2FP.F16.F32.PACK_AB R59, R59, R58 ;  /* 0x0000003a3b3b723e */ /* 0x000fe400000000ff */
[----:B------:R-:W-:-:S02]  /*4330*/  F2FP.F16.F32.PACK_AB R91, R91, R90 ;  /* 0x0000005a5b5b723e */ /* 0x000fc400000000ff */
        /* <DEDUP_REMOVED lines=25> */
[----:B------:R-:W-:-:S07]  /*44d0*/  F2FP.F16.F32.PACK_AB R92, R97, R96 ;  /* 0x00000060615c723e */ /* 0x000fce00000000ff */
.L_x_55:
[----:B------:R-:W-:Y:S05]  /*44e0*/  WARPSYNC.ALL ;  /* 0x0000000000007948 */ /* 0x000fea0003800000 */
[----:B------:R-:W-:Y:S01]  /*44f0*/  NOP ;  /* 0x0000000000007918 */ /* 0x000fe20000000000 */
[----:B------:R-:W-:Y:S01]  /*4500*/  BAR.SYNC.DEFER_BLOCKING 0x0 ;  /* 0x0000000000007b1d */ /* 0x000fe20000010000 */
[C---:B------:R-:W-:Y:S01]  /*4510*/  ISETP.NE.AND P1, PT, R2.reuse, RZ, PT ;  /* 0x000000ff0200720c */ /* 0x040fe20003f25270 */
[C---:B------:R-:W-:Y:S01]  /*4520*/  LOP3.LUT R0, R2.reuse, 0x3, RZ, 0xc0, !PT ;  /* 0x0000000302007812 */ /* 0x040fe200078ec0ff */
[----:B------:R-:W-:Y:S01]  /*4530*/  IMAD.SHL.U32 R5, R2, 0x40, RZ ;  /* 0x0000004002057824 */ /* 0x000fe200078e00ff */
[----:B------:R-:W-:Y:S01]  /*4540*/  ISETP.NE.AND P0, PT, R16, RZ, PT ;  /* 0x000000ff1000720c */ /* 0x000fe20003f05270 */
[----:B------:R-:W-:Y:S01]  /*4550*/  LOP3.LUT R17, R19, R18, R17, 0xfe, !PT ;  /* 0x0000001213117212 */ /* 0x000fe200078efe11 */
[----:B------:R-:W-:Y:S01]  /*4560*/  UMOV UR49, UR54 ;  /* 0x0000003600317c82 */ /* 0x000fe20008000000 */
[----:B------:R-:W-:Y:S01]  /*4570*/  IMAD R0, R0, 0x48, RZ ;  /* 0x0000004800007824 */ /* 0x000fe200078e02ff */
[----:B------:R-:W-:Y:S01]  /*4580*/  UMOV UR50, UR47 ;  /* 0x0000002f00327c82 */ /* 0x000fe20008000000 */
[----:B---34-:R-:W-:Y:S01]  /*4590*/  SEL R3, RZ, 0x120, !P0 ;  /* 0x00000120ff037807 */ /* 0x018fe20004000000 */
[----:B------:R-:W-:-:S04]  /*45a0*/  ELECT P0, URZ, PT ;  /* 0x0000000000ff782f */ /* 0x000fc80003800000 */
[----:B------:R-:W-:Y:S01]  /*45b0*/  LOP3.LUT R0, R3, R0, RZ, 0x3c, !PT ;  /* 0x0000000003007212 */ /* 0x000fe200078e3cff */
[----:B------:R-:W-:-:S03]  /*45c0*/  ISETP.LT.U32.AND P0, PT, R2, 0x20, P0 ;  /* 0x000000200200780c */ /* 0x000fc60000701070 */
[----:B------:R-:W-:-:S04]  /*45d0*/  LOP3.LUT R0, R0, 0x200, R5, 0xf8, !PT ;  /* 0x0000020000007812 */ /* 0x000fc800078ef805 */
[----:B------:R-:W-:Y:S01]  /*45e0*/  LOP3.LUT R0, R17, R0, RZ, 0x3c, !PT ;  /* 0x0000000011007212 */ /* 0x000fe200078e3cff */
[----:B------:R-:W1:Y:S02]  /*45f0*/  @!P1 SYNCS.CCTL.IV [UR48+0x6000] ;  /* 0x00600000ff0099b1 */ /* 0x000e640008000030 */
[----:B-1----:R-:W-:Y:S01]  /*4600*/  BAR.SYNC.DEFER_BLOCKING 0x0 ;  /* 0x0000000000007b1d */ /* 0x002fe20000010000 */
[C---:B------:R-:W-:Y:S02]  /*4610*/  LOP3.LUT R3, R0.reuse, 0x20, RZ, 0x3c, !PT ;  /* 0x0000002000037812 */ /* 0x040fe400078e3cff */
[C---:B------:R-:W-:Y:S02]  /*4620*/  LOP3.LUT R4, R0.reuse, 0x820, RZ, 0x3c, !PT ;  /* 0x0000082000047812 */ /* 0x040fe400078e3cff */
[----:B------:R-:W-:Y:S01]  /*4630*/  LEA R2, R0, UR48, 0x1 ;  /* 0x0000003000027c11 */ /* 0x000fe2000f8e08ff */
[----:B------:R-:W-:Y:S01]  /*4640*/  VOTEU.ANY UP0, P0 ;  /* 0x0000000000ff7886 */ /* 0x000fe20000000100 */
[----:B------:R-:W-:-:S02]  /*4650*/  LEA R3, R3, UR48, 0x1 ;  /* 0x0000003003037c11 */ /* 0x000fc4000f8e08ff */
[----:B------:R-:W-:Y:S02]  /*4660*/  LOP3.LUT R5, R0, 0x1020, RZ, 0x3c, !PT ;  /* 0x0000102000057812 */ /* 0x000fe400078e3cff */
[----:B------:R-:W-:Y:S02]  /*4670*/  LEA R4, R4, UR48, 0x1 ;  /* 0x0000003004047c11 */ /* 0x000fe4000f8e08ff */
[----:B------:R-:W-:Y:S02]  /*4680*/  LOP3.LUT R0, R0, 0x1820, RZ, 0x3c, !PT ;  /* 0x0000182000007812 */ /* 0x000fe400078e3cff */
[----:B------:R-:W-:Y:S02]  /*4690*/  LEA R5, R5, UR48, 0x1 ;  /* 0x0000003005057c11 */ /* 0x000fe4000f8e08ff */
[----:B------:R-:W-:Y:S01]  /*46a0*/  LEA R0, R0, UR48, 0x1 ;  /* 0x0000003000007c11 */ /* 0x000fe2000f8e08ff */
[----:B------:R-:W1:Y:S02]  /*46b0*/  @!P1 SYNCS.CCTL.IV [UR48+0x6008] ;  /* 0x00600800ff0099b1 */ /* 0x000e640008000030 */
[----:B-1----:R-:W-:Y:S04]  /*46c0*/  STSM.16.M88.4 [R2], R92 ;  /* 0x0000005c02007844 */ /* 0x002fe80000000200 */
[----:B------:R-:W-:Y:S04]  /*46d0*/  STSM.16.M88.4 [R3], R60 ;  /* 0x0000003c03007844 */ /* 0x000fe80000000200 */
[----:B------:R-:W-:Y:S04]  /*46e0*/  STSM.16.M88.4 [R2+0x1000], R88 ;  /* 0x0010005802007844 */ /* 0x000fe80000000200 */
[----:B------:R-:W-:Y:S04]  /*46f0*/  STSM.16.M88.4 [R4], R56 ;  /* 0x0000003804007844 */ /* 0x000fe80000000200 */
[----:B------:R-:W-:Y:S04]  /*4700*/  STSM.16.M88.4 [R2+0x2000], R84 ;  /* 0x0020005402007844 */ /* 0x000fe80000000200 */
[----:B------:R-:W-:Y:S04]  /*4710*/  STSM.16.M88.4 [R5], R52 ;  /* 0x0000003405007844 */ /* 0x000fe80000000200 */
[----:B------:R-:W-:Y:S04]  /*4720*/  STSM.16.M88.4 [R2+0x3000], R80 ;  /* 0x0030005002007844 */ /* 0x000fe80000000200 */
[----:B------:R-:W-:Y:S01]  /*4730*/  STSM.16.M88.4 [R0], R48 ;  /* 0x0000003000007844 */ /* 0x000fe20000000200 */
[----:B------:R-:W-:Y:S01]  /*4740*/  @!PT LDS RZ, [RZ] ;  /* 0x00000000fffff984 */ /* 0x000fe20000000800 */
[----:B------:R-:W-:Y:S01]  /*4750*/  @!PT LDS RZ, [RZ] ;  /* 0x00000000fffff984 */ /* 0x000fe20000000800 */
[----:B------:R-:W-:Y:S01]  /*4760*/  @!PT LDS RZ, [RZ] ;  /* 0x00000000fffff984 */ /* 0x000fe20000000800 */
[----:B------:R-:W-:Y:S01]  /*4770*/  @!PT LDS RZ, [RZ] ;  /* 0x00000000fffff984 */ /* 0x000fe20000000800 */
[----:B------:R-:W-:Y:S06]  /*4780*/  MEMBAR.ALL.CTA ;  /* 0x0000000000007992 */ /* 0x000fec0000008000 */
[----:B------:R-:W1:Y:S02]  /*4790*/  FENCE.VIEW.ASYNC.S ;  /* 0x00000000000073c6 */ /* 0x000e640000000000 */
[----:B-1----:R-:W-:Y:S06]  /*47a0*/  BAR.SYNC.DEFER_BLOCKING 0x0 ;  /* 0x0000000000007b1d */ /* 0x002fec0000010000 */
[----:B------:R1:W-:Y:S01]  /*47b0*/  @UP0 UTMASTG.2D [UR48], [UR36] ;  /* 0x00000030240003b5 */ /* 0x0003e20008008000 */
[----:B------:R0:W-:Y:S01]  /*47c0*/  UTMACMDFLUSH ;  /* 0x00000000000079b7 */ /* 0x0001e20000000000 */
[----:B------:R-:W-:-:S04]  /*47d0*/  DEPBAR.LE SB0, 0x0 ;  /* 0x000080000000791a */ /* 0x000fc80000000000 */
[----:B------:R-:W-:Y:S06]  /*47e0*/  BAR.SYNC.DEFER_BLOCKING 0x0 ;  /* 0x0000000000007b1d */ /* 0x000fec0000010000 */
[----:B-1----:R-:W-:Y:S05]  /*47f0*/  EXIT ;  /* 0x000000000000794d */ /* 0x002fea0003800000 */
.L_x_57:
[----:B------:R-:W1:Y:S02]  /*4800*/  SYNCS.PHASECHK.TRANS64.TRYWAIT P0, [R7+URZ], R6 ;  /* 0x00000006070075a7 */ /* 0x000e6400080011ff */
[----:B-1----:R-:W-:Y:S05]  /*4810*/  @!P0 BRA `(.L_x_57) ;  /* 0xfffffffc00f88947 */ /* 0x002fea000383ffff */
[----:B------:R-:W-:Y:S05]  /*4820*/  BRA `(.L_x_66) ;  /* 0xffffffdc00cc7947 */ /* 0x000fea000383ffff */
.L_x_67:
[----:B------:R-:W-:-:S00]  /*4830*/  BRA `(.L_x_67) ;  /* 0xfffffffc00fc7947 */ /* 0x000fc0000383ffff */
[----:B------:R-:W-:-:S00]  /*4840*/  NOP ;  /* 0x0000000000007918 */ /* 0x000fc00000000000 */
        /* <DEDUP_REMOVED lines=11> */
.L_x_68:


//--------------------- .nv.shared.matmul_kernel_make_tensor_desciptor --------------------------
	.section	.nv.shared.matmul_kernel_make_tensor_desciptor,"aw",@nobits
	.sectionflags	@""
	.align	16
	.zero		1024


//--------------------- .nv.shared.reserved.0     --------------------------
	.section	.nv.shared.reserved.0,"aw",@nobits
	.weak		__nv_reservedSMEM_offset_0_alias
	.size		__nv_reservedSMEM_offset_0_alias, 0, 64
	.other		__nv_reservedSMEM_offset_0_alias,@"STO_CUDA_RESERVED_SHARED STV_DEFAULT"
__nv_reservedSMEM_offset_0_alias:
	.zero		0
	.zero		64


//--------------------- .nv.constant0.matmul_kernel_make_tensor_desciptor --------------------------
	.section	.nv.constant0.matmul_kernel_make_tensor_desciptor,"a",@progbits
	.sectionflags	@""
	.align	4
.nv.constant0.matmul_kernel_make_tensor_desciptor:
	.zero		944


//--------------------- SYMBOLS --------------------------

	.type		.nv.reservedSmem.offset0,@object
	.size		.nv.reservedSmem.offset0,0x4
	.type		.nv.reservedSmem.cap,@object
	.size		.nv.reservedSmem.cap,0x4
	.type		__cuda_syscall_cp_async_bulk_tensor_2d_tile_unicast,@function
